	.version 1.4
	.target sm_10, map_f64_to_f32
	// compiled with /usr/local/cuda-5.0/open64/lib//be
	// nvopencc 4.1 built on 2012-09-21

	//-----------------------------------------------------------
	// Compiling /tmp/tmpxft_00003a99_00000000-9_gpuWDLA.cpp3.i (/tmp/ccBI#.lXtvzV)
	//-----------------------------------------------------------

	//-----------------------------------------------------------
	// Options:
	//-----------------------------------------------------------
	//  Target:ptx, ISA:sm_10, Endian:little, Pointer Size:64
	//  -O3	(Optimization level)
	//  -g0	(Debug level)
	//  -m2	(Report advisories)
	//-----------------------------------------------------------

	.file	1	"<command-line>"
	.file	2	"/tmp/tmpxft_00003a99_00000000-8_gpuWDLA.cudafe2.gpu"
	.file	3	"/usr/lib/gcc/x86_64-redhat-linux/4.4.7/include/stddef.h"
	.file	4	"/usr/local/cuda-5.0/include/crt/device_runtime.h"
	.file	5	"/usr/local/cuda-5.0/include/host_defines.h"
	.file	6	"/usr/local/cuda-5.0/include/builtin_types.h"
	.file	7	"/usr/local/cuda-5.0/include/device_types.h"
	.file	8	"/usr/local/cuda-5.0/include/driver_types.h"
	.file	9	"/usr/local/cuda-5.0/include/surface_types.h"
	.file	10	"/usr/local/cuda-5.0/include/texture_types.h"
	.file	11	"/usr/local/cuda-5.0/include/vector_types.h"
	.file	12	"/usr/local/cuda-5.0/include/device_launch_parameters.h"
	.file	13	"/usr/local/cuda-5.0/include/crt/storage_class.h"
	.file	14	"gpuWDLA.cu"
	.file	15	"/usr/local/cuda-5.0/include/common_functions.h"
	.file	16	"/usr/local/cuda-5.0/include/math_functions.h"
	.file	17	"/usr/local/cuda-5.0/include/math_constants.h"
	.file	18	"/usr/local/cuda-5.0/include/device_functions.h"
	.file	19	"/usr/local/cuda-5.0/include/sm_11_atomic_functions.h"
	.file	20	"/usr/local/cuda-5.0/include/sm_12_atomic_functions.h"
	.file	21	"/usr/local/cuda-5.0/include/sm_13_double_functions.h"
	.file	22	"/usr/local/cuda-5.0/include/sm_20_atomic_functions.h"
	.file	23	"/usr/local/cuda-5.0/include/sm_35_atomic_functions.h"
	.file	24	"/usr/local/cuda-5.0/include/sm_20_intrinsics.h"
	.file	25	"/usr/local/cuda-5.0/include/sm_30_intrinsics.h"
	.file	26	"/usr/local/cuda-5.0/include/sm_35_intrinsics.h"
	.file	27	"/usr/local/cuda-5.0/include/surface_functions.h"
	.file	28	"/usr/local/cuda-5.0/include/texture_fetch_functions.h"
	.file	29	"/usr/local/cuda-5.0/include/texture_indirect_functions.h"
	.file	30	"/usr/local/cuda-5.0/include/surface_indirect_functions.h"
	.file	31	"/usr/local/cuda-5.0/include/math_functions_dbl_ptx1.h"


	.entry _Z8gpu_WDLAPdS_S_S_dS_S_S_S_S_S_S_S_S_S_S_iiii (
		.param .u64 __cudaparm__Z8gpu_WDLAPdS_S_S_dS_S_S_S_S_S_S_S_S_S_S_iiii_out,
		.param .u64 __cudaparm__Z8gpu_WDLAPdS_S_S_dS_S_S_S_S_S_S_S_S_S_S_iiii_per_idx,
		.param .u64 __cudaparm__Z8gpu_WDLAPdS_S_S_dS_S_S_S_S_S_S_S_S_S_S_iiii_WLi,
		.param .u64 __cudaparm__Z8gpu_WDLAPdS_S_S_dS_S_S_S_S_S_S_S_S_S_S_iiii_omega,
		.param .f64 __cudaparm__Z8gpu_WDLAPdS_S_S_dS_S_S_S_S_S_S_S_S_S_S_iiii_beta,
		.param .u64 __cudaparm__Z8gpu_WDLAPdS_S_S_dS_S_S_S_S_S_S_S_S_S_S_iiii_weight,
		.param .u64 __cudaparm__Z8gpu_WDLAPdS_S_S_dS_S_S_S_S_S_S_S_S_S_S_iiii_sameid,
		.param .u64 __cudaparm__Z8gpu_WDLAPdS_S_S_dS_S_S_S_S_S_S_S_S_S_S_iiii_diffid,
		.param .u64 __cudaparm__Z8gpu_WDLAPdS_S_S_dS_S_S_S_S_S_S_S_S_S_S_iiii_samemat,
		.param .u64 __cudaparm__Z8gpu_WDLAPdS_S_S_dS_S_S_S_S_S_S_S_S_S_S_iiii_diffmat,
		.param .u64 __cudaparm__Z8gpu_WDLAPdS_S_S_dS_S_S_S_S_S_S_S_S_S_S_iiii_sidx,
		.param .u64 __cudaparm__Z8gpu_WDLAPdS_S_S_dS_S_S_S_S_S_S_S_S_S_S_iiii_didx,
		.param .u64 __cudaparm__Z8gpu_WDLAPdS_S_S_dS_S_S_S_S_S_S_S_S_S_S_iiii_dist,
		.param .u64 __cudaparm__Z8gpu_WDLAPdS_S_S_dS_S_S_S_S_S_S_S_S_S_S_iiii_idxsame,
		.param .u64 __cudaparm__Z8gpu_WDLAPdS_S_S_dS_S_S_S_S_S_S_S_S_S_S_iiii_idxdiff,
		.param .u64 __cudaparm__Z8gpu_WDLAPdS_S_S_dS_S_S_S_S_S_S_S_S_S_S_iiii_gnd,
		.param .s32 __cudaparm__Z8gpu_WDLAPdS_S_S_dS_S_S_S_S_S_S_S_S_S_S_iiii_numRow,
		.param .s32 __cudaparm__Z8gpu_WDLAPdS_S_S_dS_S_S_S_S_S_S_S_S_S_S_iiii_numElemPerThread,
		.param .s32 __cudaparm__Z8gpu_WDLAPdS_S_S_dS_S_S_S_S_S_S_S_S_S_S_iiii_k1,
		.param .s32 __cudaparm__Z8gpu_WDLAPdS_S_S_dS_S_S_S_S_S_S_S_S_S_S_iiii_k2)
	{
	.reg .u16 %rh<4>;
	.reg .u32 %r<187>;
	.reg .u64 %rd<181>;
	.reg .f32 %f<14>;
	.reg .f64 %fd<70>;
	.reg .pred %p<58>;
	.loc	14	89	0
$LDWbegin__Z8gpu_WDLAPdS_S_S_dS_S_S_S_S_S_S_S_S_S_S_iiii:
	.loc	14	99	0
	mov.u16 	%rh1, %ctaid.x;
	mov.u16 	%rh2, %ntid.x;
	mul.wide.u16 	%r1, %rh1, %rh2;
	cvt.u32.u16 	%r2, %tid.x;
	add.u32 	%r3, %r2, %r1;
	ld.param.s32 	%r4, [__cudaparm__Z8gpu_WDLAPdS_S_S_dS_S_S_S_S_S_S_S_S_S_S_iiii_numElemPerThread];
	mul.lo.u32 	%r5, %r4, %r3;
	mov.s32 	%r6, %r5;
	add.s32 	%r7, %r4, %r5;
	setp.le.s32 	%p1, %r7, %r5;
	@%p1 bra 	$Lt_0_65538;
	ld.param.s32 	%r8, [__cudaparm__Z8gpu_WDLAPdS_S_S_dS_S_S_S_S_S_S_S_S_S_S_iiii_numRow];
	setp.le.s32 	%p2, %r8, %r5;
	@%p2 bra 	$Lt_0_65538;
	mov.s32 	%r9, 0;
	ld.param.s32 	%r8, [__cudaparm__Z8gpu_WDLAPdS_S_S_dS_S_S_S_S_S_S_S_S_S_S_iiii_numRow];
	setp.gt.s32 	%p3, %r8, %r9;
	ld.param.s32 	%r10, [__cudaparm__Z8gpu_WDLAPdS_S_S_dS_S_S_S_S_S_S_S_S_S_S_iiii_k1];
	add.s32 	%r11, %r10, 1;
	ld.param.s32 	%r12, [__cudaparm__Z8gpu_WDLAPdS_S_S_dS_S_S_S_S_S_S_S_S_S_S_iiii_k2];
	add.s32 	%r13, %r12, 1;
	add.s32 	%r14, %r10, %r12;
	mov.s32 	%r15, 0;
	setp.gt.s32 	%p4, %r10, %r15;
	mov.s32 	%r16, 1;
	setp.ge.s32 	%p5, %r10, %r16;
	shr.s32 	%r17, %r11, 31;
	mov.s32 	%r18, 1;
	and.b32 	%r19, %r17, %r18;
	add.s32 	%r20, %r19, %r11;
	shr.s32 	%r21, %r20, 1;
	shr.s32 	%r22, %r13, 31;
	mov.s32 	%r23, 1;
	and.b32 	%r24, %r22, %r23;
	add.s32 	%r25, %r24, %r13;
	shr.s32 	%r26, %r25, 1;
	add.s32 	%r27, %r14, 1;
	setp.gt.s32 	%p6, %r14, %r10;
	mov.s32 	%r28, 0;
	setp.gt.s32 	%p7, %r14, %r28;
	mov.s32 	%r29, 0;
	setp.gt.s32 	%p8, %r21, %r29;
	setp.lt.s32 	%p9, %r21, %r10;
	add.s32 	%r30, %r26, %r10;
	mov.s32 	%r31, 1;
	setp.gt.s32 	%p10, %r27, %r31;
	mul.lo.s32 	%r32, %r27, %r5;
	setp.gt.s32 	%p11, %r27, %r11;
	mov.s32 	%r33, 0;
	setp.gt.s32 	%p12, %r27, %r33;
	setp.gt.s32 	%p13, %r30, %r10;
	setp.gt.s32 	%p14, %r27, %r30;
	mul.lo.s32 	%r34, %r27, %r32;
	mul.lo.s32 	%r35, %r27, %r27;
	cvt.s64.s32 	%rd1, %r34;
	mul.wide.s32 	%rd2, %r34, 8;
	cvt.s64.s32 	%rd3, %r35;
	mul.wide.s32 	%rd4, %r35, 8;
	ld.param.u64 	%rd5, [__cudaparm__Z8gpu_WDLAPdS_S_S_dS_S_S_S_S_S_S_S_S_S_S_iiii_per_idx];
	ld.param.u64 	%rd6, [__cudaparm__Z8gpu_WDLAPdS_S_S_dS_S_S_S_S_S_S_S_S_S_S_iiii_WLi];
	ld.param.u64 	%rd7, [__cudaparm__Z8gpu_WDLAPdS_S_S_dS_S_S_S_S_S_S_S_S_S_S_iiii_diffmat];
	ld.param.u64 	%rd8, [__cudaparm__Z8gpu_WDLAPdS_S_S_dS_S_S_S_S_S_S_S_S_S_S_iiii_samemat];
	mov.s32 	%r36, 0;
	mov.s32 	%r37, 0;
$L_0_34306:
	@!%p3 bra 	$Lt_0_66050;
	mov.s32 	%r38, %r8;
	mul.lo.s32 	%r39, %r6, %r8;
	ld.param.u64 	%rd9, [__cudaparm__Z8gpu_WDLAPdS_S_S_dS_S_S_S_S_S_S_S_S_S_S_iiii_gnd];
	cvt.s64.s32 	%rd10, %r6;
	mul.wide.s32 	%rd11, %r6, 8;
	add.u64 	%rd12, %rd9, %rd11;
	mov.s64 	%rd13, %rd9;
	mov.s32 	%r40, 0;
	mov.s32 	%r41, %r38;
$Lt_0_36354:
 //<loop> Loop body line 99, nesting depth: 1, estimated iterations: unknown
	.loc	14	103	0
	ld.global.f64 	%fd1, [%rd12+0];
	cvt.rzi.s32.f64 	%r42, %fd1;
	cvt.rn.f64.s32 	%fd2, %r42;
	ld.global.f64 	%fd3, [%rd13+0];
	setp.eq.f64 	%p15, %fd2, %fd3;
	@!%p15 bra 	$Lt_0_66306;
	setp.eq.s32 	%p16, %r6, %r40;
	@%p16 bra 	$Lt_0_66306;
	.loc	14	105	0
	cvt.rn.f64.s32 	%fd4, %r40;
	ld.param.u64 	%rd14, [__cudaparm__Z8gpu_WDLAPdS_S_S_dS_S_S_S_S_S_S_S_S_S_S_iiii_idxsame];
	add.s32 	%r43, %r39, %r37;
	cvt.s64.s32 	%rd15, %r43;
	mul.wide.s32 	%rd16, %r43, 8;
	add.u64 	%rd17, %rd14, %rd16;
	st.global.f64 	[%rd17+0], %fd4;
	.loc	14	106	0
	add.s32 	%r37, %r37, 1;
	ld.global.f64 	%fd3, [%rd13+0];
$Lt_0_66306:
$L_0_35330:
	setp.neu.f64 	%p17, %fd2, %fd3;
	@!%p17 bra 	$Lt_0_36610;
	.loc	14	109	0
	cvt.rn.f64.s32 	%fd5, %r40;
	ld.param.u64 	%rd18, [__cudaparm__Z8gpu_WDLAPdS_S_S_dS_S_S_S_S_S_S_S_S_S_S_iiii_idxdiff];
	add.s32 	%r44, %r39, %r36;
	cvt.s64.s32 	%rd19, %r44;
	mul.wide.s32 	%rd20, %r44, 8;
	add.u64 	%rd21, %rd18, %rd20;
	st.global.f64 	[%rd21+0], %fd5;
	.loc	14	110	0
	add.s32 	%r36, %r36, 1;
$Lt_0_36610:
	add.s32 	%r40, %r40, 1;
	add.u64 	%rd13, %rd13, 8;
	setp.ne.s32 	%p18, %r40, %r8;
	@%p18 bra 	$Lt_0_36354;
	bra.uni 	$Lt_0_35842;
$Lt_0_66050:
	mul.lo.s32 	%r39, %r6, %r8;
$Lt_0_35842:
	mov.s32 	%r45, 0;
	setp.gt.s32 	%p19, %r37, %r45;
	cvt.s64.s32 	%rd22, %r39;
	mul.wide.s32 	%rd23, %r39, 8;
	@!%p19 bra 	$Lt_0_37378;
	mov.s32 	%r46, %r37;
	mov.s32 	%r47, %r39;
	add.s32 	%r48, %r39, %r37;
	ld.param.u64 	%rd24, [__cudaparm__Z8gpu_WDLAPdS_S_S_dS_S_S_S_S_S_S_S_S_S_S_iiii_idxsame];
	add.u64 	%rd25, %rd24, %rd23;
	add.u64 	%rd26, %rd23, %rd8;
	ld.param.u64 	%rd27, [__cudaparm__Z8gpu_WDLAPdS_S_S_dS_S_S_S_S_S_S_S_S_S_S_iiii_dist];
	mov.s32 	%r49, %r46;
$Lt_0_38402:
 //<loop> Loop body line 110, nesting depth: 1, estimated iterations: unknown
	.loc	14	118	0
	ld.global.f64 	%fd6, [%rd25+0];
	cvt.rzi.s32.f64 	%r50, %fd6;
	add.s32 	%r51, %r39, %r50;
	cvt.s64.s32 	%rd28, %r51;
	mul.wide.s32 	%rd29, %r51, 8;
	.loc	14	110	0
	ld.param.u64 	%rd27, [__cudaparm__Z8gpu_WDLAPdS_S_S_dS_S_S_S_S_S_S_S_S_S_S_iiii_dist];
	.loc	14	118	0
	add.u64 	%rd30, %rd27, %rd29;
	ld.global.f64 	%fd7, [%rd30+0];
	st.global.f64 	[%rd26+0], %fd7;
	add.s32 	%r47, %r47, 1;
	add.u64 	%rd26, %rd26, 8;
	add.u64 	%rd25, %rd25, 8;
	setp.ne.s32 	%p20, %r47, %r48;
	@%p20 bra 	$Lt_0_38402;
$Lt_0_37378:
	mov.s32 	%r52, 0;
	setp.gt.s32 	%p21, %r36, %r52;
	@!%p21 bra 	$Lt_0_38914;
	mov.s32 	%r53, %r36;
	mov.s32 	%r47, %r39;
	add.s32 	%r54, %r39, %r36;
	ld.param.u64 	%rd31, [__cudaparm__Z8gpu_WDLAPdS_S_S_dS_S_S_S_S_S_S_S_S_S_S_iiii_idxdiff];
	add.u64 	%rd32, %rd31, %rd23;
	add.u64 	%rd33, %rd23, %rd7;
	ld.param.u64 	%rd27, [__cudaparm__Z8gpu_WDLAPdS_S_S_dS_S_S_S_S_S_S_S_S_S_S_iiii_dist];
	mov.s32 	%r55, %r53;
$Lt_0_39938:
 //<loop> Loop body line 118, nesting depth: 1, estimated iterations: unknown
	.loc	14	123	0
	ld.global.f64 	%fd8, [%rd32+0];
	cvt.rzi.s32.f64 	%r56, %fd8;
	add.s32 	%r57, %r39, %r56;
	cvt.s64.s32 	%rd34, %r57;
	mul.wide.s32 	%rd35, %r57, 8;
	.loc	14	118	0
	ld.param.u64 	%rd27, [__cudaparm__Z8gpu_WDLAPdS_S_S_dS_S_S_S_S_S_S_S_S_S_S_iiii_dist];
	.loc	14	123	0
	add.u64 	%rd36, %rd27, %rd35;
	ld.global.f64 	%fd9, [%rd36+0];
	st.global.f64 	[%rd33+0], %fd9;
	add.s32 	%r47, %r47, 1;
	add.u64 	%rd33, %rd33, 8;
	add.u64 	%rd32, %rd32, 8;
	setp.ne.s32 	%p22, %r47, %r54;
	@%p22 bra 	$Lt_0_39938;
$Lt_0_38914:
	max.s32 	%r58, %r36, %r37;
	mov.u32 	%r59, 0;
	setp.le.s32 	%p23, %r58, %r59;
	@%p23 bra 	$Lt_0_40450;
	mov.s32 	%r60, %r58;
	mul.lo.s32 	%r61, %r11, %r6;
	mul.lo.s32 	%r62, %r13, %r6;
	cvt.s64.s32 	%rd37, %r61;
	cvt.s64.s32 	%rd38, %r62;
	mul.wide.s32 	%rd39, %r61, 8;
	mul.wide.s32 	%rd40, %r62, 8;
	ld.param.u64 	%rd41, [__cudaparm__Z8gpu_WDLAPdS_S_S_dS_S_S_S_S_S_S_S_S_S_S_iiii_sidx];
	add.u64 	%rd42, %rd41, %rd39;
	ld.param.u64 	%rd43, [__cudaparm__Z8gpu_WDLAPdS_S_S_dS_S_S_S_S_S_S_S_S_S_S_iiii_didx];
	add.u64 	%rd44, %rd43, %rd40;
	mov.s32 	%r63, 0;
	mov.s32 	%r64, %r60;
$Lt_0_40962:
 //<loop> Loop body line 123, nesting depth: 1, estimated iterations: unknown
	.loc	14	129	0
	cvt.rn.f64.s32 	%fd10, %r63;
	st.global.f64 	[%rd42+0], %fd10;
	.loc	14	130	0
	st.global.f64 	[%rd44+0], %fd10;
	add.s32 	%r63, %r63, 1;
	add.u64 	%rd44, %rd44, 8;
	add.u64 	%rd42, %rd42, 8;
	setp.ne.s32 	%p24, %r58, %r63;
	@%p24 bra 	$Lt_0_40962;
$Lt_0_40450:
	.loc	14	132	0
	sub.s32 	%r65, %r37, 1;
	mov.u32 	%r66, 0;
	setp.lt.s32 	%p25, %r65, %r66;
	@%p25 bra 	$Lt_0_41474;
	mov.s32 	%r67, %r37;
	mov.s32 	%r68, 0;
	mov.s32 	%r69, %r67;
$Lt_0_41986:
 //<loop> Loop body line 132, nesting depth: 1, estimated iterations: unknown
	.loc	14	58	0
	add.s32 	%r70, %r39, %r68;
	cvt.s64.s32 	%rd45, %r70;
	mul.wide.s32 	%rd46, %r70, 8;
	add.u64 	%rd47, %rd8, %rd46;
	ld.global.f64 	%fd11, [%rd47+0];
	mov.f64 	%fd12, %fd11;
	.loc	14	59	0
	mov.s32 	%r71, %r68;
	.loc	14	62	0
	add.s32 	%r72, %r68, 1;
	mov.s32 	%r73, %r72;
	setp.lt.s32 	%p26, %r65, %r72;
	@%p26 bra 	$Lt_0_42242;
	sub.s32 	%r74, %r37, %r68;
	sub.s32 	%r75, %r74, 1;
	mov.s32 	%r76, %r75;
$Lt_0_42754:
 //<loop> Loop body line 62, nesting depth: 2, estimated iterations: unknown
	.loc	14	64	0
	add.s32 	%r77, %r39, %r73;
	cvt.s64.s32 	%rd48, %r77;
	mul.wide.s32 	%rd49, %r77, 8;
	add.u64 	%rd50, %rd8, %rd49;
	ld.global.f64 	%fd13, [%rd50+0];
	setp.gt.f64 	%p27, %fd12, %fd13;
	@!%p27 bra 	$Lt_0_43010;
	.loc	14	68	0
	mov.s32 	%r71, %r73;
	.loc	14	69	0
	mov.f64 	%fd12, %fd13;
$Lt_0_43010:
	add.s32 	%r73, %r73, 1;
	setp.ne.s32 	%p28, %r73, %r37;
	@%p28 bra 	$Lt_0_42754;
$Lt_0_42242:
	setp.eq.s32 	%p29, %r71, %r68;
	@%p29 bra 	$Lt_0_43778;
	.loc	14	76	0
	add.s32 	%r78, %r39, %r71;
	cvt.s64.s32 	%rd51, %r78;
	mul.wide.s32 	%rd52, %r78, 8;
	add.u64 	%rd53, %rd8, %rd52;
	st.global.f64 	[%rd53+0], %fd11;
	.loc	14	77	0
	st.global.f64 	[%rd47+0], %fd12;
	.loc	14	79	0
	mul.lo.s32 	%r79, %r10, %r6;
	ld.param.u64 	%rd54, [__cudaparm__Z8gpu_WDLAPdS_S_S_dS_S_S_S_S_S_S_S_S_S_S_iiii_sidx];
	add.s32 	%r80, %r79, %r68;
	cvt.s64.s32 	%rd55, %r80;
	mul.wide.s32 	%rd56, %r80, 8;
	add.u64 	%rd57, %rd54, %rd56;
	ld.global.f64 	%fd14, [%rd57+0];
	.loc	14	80	0
	add.s32 	%r81, %r79, %r71;
	cvt.s64.s32 	%rd58, %r81;
	mul.wide.s32 	%rd59, %r81, 8;
	add.u64 	%rd60, %rd54, %rd59;
	ld.global.f64 	%fd15, [%rd60+0];
	st.global.f64 	[%rd57+0], %fd15;
	.loc	14	81	0
	st.global.f64 	[%rd60+0], %fd14;
$Lt_0_43778:
	mov.s32 	%r68, %r72;
	setp.ne.s32 	%p30, %r72, %r37;
	@%p30 bra 	$Lt_0_41986;
$Lt_0_41474:
	.loc	14	133	0
	sub.s32 	%r82, %r36, 1;
	mov.u32 	%r83, 0;
	setp.lt.s32 	%p31, %r82, %r83;
	@%p31 bra 	$Lt_0_44546;
	mov.s32 	%r84, %r36;
	mov.s32 	%r68, 0;
	mov.s32 	%r85, %r84;
$Lt_0_45058:
 //<loop> Loop body line 133, nesting depth: 1, estimated iterations: unknown
	.loc	14	58	0
	add.s32 	%r86, %r39, %r68;
	cvt.s64.s32 	%rd61, %r86;
	mul.wide.s32 	%rd62, %r86, 8;
	add.u64 	%rd63, %rd7, %rd62;
	ld.global.f64 	%fd16, [%rd63+0];
	mov.f64 	%fd12, %fd16;
	.loc	14	59	0
	mov.s32 	%r71, %r68;
	.loc	14	62	0
	add.s32 	%r87, %r68, 1;
	mov.s32 	%r73, %r87;
	setp.lt.s32 	%p32, %r82, %r87;
	@%p32 bra 	$Lt_0_45314;
	sub.s32 	%r88, %r36, %r68;
	sub.s32 	%r89, %r88, 1;
	mov.s32 	%r90, %r89;
$Lt_0_45826:
 //<loop> Loop body line 62, nesting depth: 2, estimated iterations: unknown
	.loc	14	64	0
	add.s32 	%r91, %r39, %r73;
	cvt.s64.s32 	%rd64, %r91;
	mul.wide.s32 	%rd65, %r91, 8;
	add.u64 	%rd66, %rd7, %rd65;
	ld.global.f64 	%fd13, [%rd66+0];
	setp.gt.f64 	%p33, %fd12, %fd13;
	@!%p33 bra 	$Lt_0_46082;
	.loc	14	68	0
	mov.s32 	%r71, %r73;
	.loc	14	69	0
	mov.f64 	%fd12, %fd13;
$Lt_0_46082:
	add.s32 	%r73, %r73, 1;
	setp.ne.s32 	%p34, %r73, %r36;
	@%p34 bra 	$Lt_0_45826;
$Lt_0_45314:
	setp.eq.s32 	%p35, %r71, %r68;
	@%p35 bra 	$Lt_0_46850;
	.loc	14	76	0
	add.s32 	%r92, %r39, %r71;
	cvt.s64.s32 	%rd67, %r92;
	mul.wide.s32 	%rd68, %r92, 8;
	add.u64 	%rd69, %rd7, %rd68;
	st.global.f64 	[%rd69+0], %fd16;
	.loc	14	77	0
	st.global.f64 	[%rd63+0], %fd12;
	.loc	14	79	0
	mul.lo.s32 	%r93, %r6, %r12;
	ld.param.u64 	%rd70, [__cudaparm__Z8gpu_WDLAPdS_S_S_dS_S_S_S_S_S_S_S_S_S_S_iiii_didx];
	add.s32 	%r94, %r93, %r68;
	cvt.s64.s32 	%rd71, %r94;
	mul.wide.s32 	%rd72, %r94, 8;
	add.u64 	%rd73, %rd70, %rd72;
	ld.global.f64 	%fd17, [%rd73+0];
	.loc	14	80	0
	add.s32 	%r95, %r93, %r71;
	cvt.s64.s32 	%rd74, %r95;
	mul.wide.s32 	%rd75, %r95, 8;
	add.u64 	%rd76, %rd70, %rd75;
	ld.global.f64 	%fd18, [%rd76+0];
	st.global.f64 	[%rd73+0], %fd18;
	.loc	14	81	0
	st.global.f64 	[%rd76+0], %fd17;
$Lt_0_46850:
	mov.s32 	%r68, %r87;
	setp.ne.s32 	%p36, %r87, %r36;
	@%p36 bra 	$Lt_0_45058;
$Lt_0_44546:
	.loc	14	133	0
	@!%p19 bra 	$Lt_0_47618;
	mov.s32 	%r96, %r37;
	mul.lo.s32 	%r61, %r11, %r6;
	mov.s32 	%r97, %r61;
	add.s32 	%r98, %r61, %r37;
	cvt.s64.s32 	%rd77, %r61;
	mul.wide.s32 	%rd78, %r61, 8;
	ld.param.u64 	%rd79, [__cudaparm__Z8gpu_WDLAPdS_S_S_dS_S_S_S_S_S_S_S_S_S_S_iiii_sameid];
	add.u64 	%rd80, %rd79, %rd78;
	ld.param.u64 	%rd81, [__cudaparm__Z8gpu_WDLAPdS_S_S_dS_S_S_S_S_S_S_S_S_S_S_iiii_sidx];
	add.u64 	%rd42, %rd81, %rd78;
	ld.param.u64 	%rd82, [__cudaparm__Z8gpu_WDLAPdS_S_S_dS_S_S_S_S_S_S_S_S_S_S_iiii_idxsame];
	mov.s32 	%r99, %r96;
$Lt_0_48130:
 //<loop> Loop body line 133, nesting depth: 1, estimated iterations: unknown
	.loc	14	137	0
	ld.global.f64 	%fd19, [%rd42+0];
	cvt.rzi.s32.f64 	%r100, %fd19;
	add.s32 	%r101, %r39, %r100;
	cvt.s64.s32 	%rd83, %r101;
	mul.wide.s32 	%rd84, %r101, 8;
	.loc	14	133	0
	ld.param.u64 	%rd82, [__cudaparm__Z8gpu_WDLAPdS_S_S_dS_S_S_S_S_S_S_S_S_S_S_iiii_idxsame];
	.loc	14	137	0
	add.u64 	%rd85, %rd82, %rd84;
	ld.global.f64 	%fd20, [%rd85+0];
	st.global.f64 	[%rd80+0], %fd20;
	add.s32 	%r97, %r97, 1;
	add.u64 	%rd42, %rd42, 8;
	add.u64 	%rd80, %rd80, 8;
	setp.ne.s32 	%p37, %r97, %r98;
	@%p37 bra 	$Lt_0_48130;
$Lt_0_47618:
	@!%p21 bra 	$Lt_0_48642;
	mov.s32 	%r102, %r36;
	mul.lo.s32 	%r62, %r13, %r6;
	mov.s32 	%r103, %r62;
	add.s32 	%r104, %r62, %r36;
	cvt.s64.s32 	%rd86, %r62;
	mul.wide.s32 	%rd87, %r62, 8;
	ld.param.u64 	%rd88, [__cudaparm__Z8gpu_WDLAPdS_S_S_dS_S_S_S_S_S_S_S_S_S_S_iiii_didx];
	add.u64 	%rd44, %rd88, %rd87;
	ld.param.u64 	%rd89, [__cudaparm__Z8gpu_WDLAPdS_S_S_dS_S_S_S_S_S_S_S_S_S_S_iiii_diffid];
	add.u64 	%rd90, %rd89, %rd87;
	ld.param.u64 	%rd91, [__cudaparm__Z8gpu_WDLAPdS_S_S_dS_S_S_S_S_S_S_S_S_S_S_iiii_idxdiff];
	mov.s32 	%r105, %r102;
$Lt_0_49154:
 //<loop> Loop body line 137, nesting depth: 1, estimated iterations: unknown
	.loc	14	140	0
	ld.global.f64 	%fd21, [%rd44+0];
	cvt.rzi.s32.f64 	%r106, %fd21;
	add.s32 	%r107, %r39, %r106;
	cvt.s64.s32 	%rd92, %r107;
	mul.wide.s32 	%rd93, %r107, 8;
	.loc	14	137	0
	ld.param.u64 	%rd91, [__cudaparm__Z8gpu_WDLAPdS_S_S_dS_S_S_S_S_S_S_S_S_S_S_iiii_idxdiff];
	.loc	14	140	0
	add.u64 	%rd94, %rd91, %rd93;
	ld.global.f64 	%fd22, [%rd94+0];
	st.global.f64 	[%rd90+0], %fd22;
	add.s32 	%r103, %r103, 1;
	add.u64 	%rd90, %rd90, 8;
	add.u64 	%rd44, %rd44, 8;
	setp.ne.s32 	%p38, %r103, %r104;
	@%p38 bra 	$Lt_0_49154;
$Lt_0_48642:
	.loc	14	145	0
	@!%p8 bra 	$Lt_0_49666;
	mov.s32 	%r108, %r21;
	add.s32 	%r109, %r14, 2;
	mul.lo.s32 	%r110, %r6, %r109;
	mov.s32 	%r111, %r110;
	add.s32 	%r112, %r110, %r21;
	ld.param.u64 	%rd95, [__cudaparm__Z8gpu_WDLAPdS_S_S_dS_S_S_S_S_S_S_S_S_S_S_iiii_weight];
	cvt.s64.s32 	%rd96, %r110;
	mul.wide.s32 	%rd97, %r110, 8;
	add.u64 	%rd98, %rd95, %rd97;
	mov.s32 	%r113, %r108;
$Lt_0_50178:
 //<loop> Loop body line 145, nesting depth: 1, estimated iterations: unknown
	.loc	14	10	0
	mov.f64 	%fd23, 0d3ff0000000000000;	// 1
	st.global.f64 	[%rd98+0], %fd23;
	add.s32 	%r111, %r111, 1;
	add.u64 	%rd98, %rd98, 8;
	setp.ne.s32 	%p39, %r111, %r112;
	@%p39 bra 	$Lt_0_50178;
$Lt_0_49666:
	@!%p13 bra 	$Lt_0_50690;
	mov.s32 	%r114, %r26;
	add.s32 	%r115, %r14, 2;
	mul.lo.s32 	%r110, %r115, %r6;
	add.s32 	%r111, %r110, %r10;
	add.s32 	%r116, %r110, %r30;
	ld.param.u64 	%rd99, [__cudaparm__Z8gpu_WDLAPdS_S_S_dS_S_S_S_S_S_S_S_S_S_S_iiii_weight];
	cvt.s64.s32 	%rd100, %r111;
	mul.wide.s32 	%rd101, %r111, 8;
	add.u64 	%rd98, %rd99, %rd101;
	mov.s32 	%r117, %r114;
$Lt_0_51202:
 //<loop> Loop body line 10, nesting depth: 1, estimated iterations: unknown
	.loc	14	11	0
	mov.f64 	%fd24, 0d3ff0000000000000;	// 1
	st.global.f64 	[%rd98+0], %fd24;
	add.s32 	%r111, %r111, 1;
	add.u64 	%rd98, %rd98, 8;
	setp.ne.s32 	%p40, %r111, %r116;
	@%p40 bra 	$Lt_0_51202;
$Lt_0_50690:
	.loc	14	13	0
	add.s32 	%r118, %r39, %r10;
	add.s32 	%r119, %r39, %r21;
	cvt.s64.s32 	%rd102, %r119;
	mul.wide.s32 	%rd103, %r119, 8;
	cvt.s64.s32 	%rd104, %r118;
	mul.wide.s32 	%rd105, %r118, 8;
	add.u64 	%rd106, %rd8, %rd105;
	add.u64 	%rd107, %rd103, %rd8;
	ld.global.f64 	%fd25, [%rd106+0];
	ld.global.f64 	%fd26, [%rd107+0];
	sub.f64 	%fd27, %fd25, %fd26;
	.loc	14	14	0
	add.f64 	%fd28, %fd25, %fd26;
	.loc	14	15	0
	add.s32 	%r120, %r39, %r26;
	cvt.s64.s32 	%rd108, %r120;
	mul.wide.s32 	%rd109, %r120, 8;
	add.s32 	%r121, %r39, %r12;
	cvt.s64.s32 	%rd110, %r121;
	mul.wide.s32 	%rd111, %r121, 8;
	add.u64 	%rd112, %rd7, %rd111;
	add.u64 	%rd113, %rd109, %rd7;
	ld.global.f64 	%fd29, [%rd112+0];
	ld.global.f64 	%fd30, [%rd113+0];
	sub.f64 	%fd31, %fd29, %fd30;
	.loc	14	16	0
	add.f64 	%fd32, %fd29, %fd30;
	@!%p9 bra 	$Lt_0_51714;
	sub.s32 	%r122, %r10, %r21;
	cvt.rn.f32.f64 	%f1, %fd28;
	cvt.rn.f32.f64 	%f2, %fd27;
	mov.s32 	%r123, %r119;
	add.s32 	%r115, %r14, 2;
	mul.lo.s32 	%r124, %r115, %r6;
	add.s32 	%r112, %r21, %r124;
	mov.s64 	%rd114, %rd107;
	ld.param.u64 	%rd115, [__cudaparm__Z8gpu_WDLAPdS_S_S_dS_S_S_S_S_S_S_S_S_S_S_iiii_weight];
	cvt.s64.s32 	%rd116, %r112;
	mul.wide.s32 	%rd117, %r112, 8;
	add.u64 	%rd98, %rd115, %rd117;
	mov.s32 	%r125, %r122;
$Lt_0_52226:
 //<loop> Loop body line 16, nesting depth: 1, estimated iterations: unknown
	.loc	14	19	0
	ld.global.f64 	%fd33, [%rd106+0];
	ld.global.f64 	%fd34, [%rd114+0];
	add.f64 	%fd35, %fd33, %fd34;
	cvt.rn.f32.f64 	%f3, %fd35;
	div.full.f32 	%f4, %f1, %f3;
	cvt.f64.f32 	%fd36, %f4;
	sub.f64 	%fd37, %fd33, %fd34;
	cvt.rn.f32.f64 	%f5, %fd37;
	div.full.f32 	%f6, %f5, %f2;
	cvt.f64.f32 	%fd38, %f6;
	mul.f64 	%fd39, %fd36, %fd38;
	st.global.f64 	[%rd98+0], %fd39;
	add.u64 	%rd98, %rd98, 8;
	add.s32 	%r123, %r123, 1;
	add.u64 	%rd114, %rd114, 8;
	setp.ne.s32 	%p41, %r123, %r118;
	@%p41 bra 	$Lt_0_52226;
$Lt_0_51714:
	@!%p14 bra 	$Lt_0_52738;
	sub.s32 	%r126, %r14, %r30;
	add.s32 	%r127, %r126, 1;
	cvt.rn.f32.f64 	%f7, %fd32;
	cvt.rn.f32.f64 	%f8, %fd31;
	add.s32 	%r115, %r14, 2;
	mov.s32 	%r128, %r120;
	sub.s32 	%r129, %r27, %r10;
	mul.lo.s32 	%r110, %r115, %r6;
	add.s32 	%r130, %r129, %r39;
	mov.s64 	%rd118, %rd113;
	ld.param.u64 	%rd119, [__cudaparm__Z8gpu_WDLAPdS_S_S_dS_S_S_S_S_S_S_S_S_S_S_iiii_weight];
	add.s32 	%r131, %r110, %r30;
	cvt.s64.s32 	%rd120, %r131;
	mul.wide.s32 	%rd121, %r131, 8;
	add.u64 	%rd98, %rd119, %rd121;
	mov.s32 	%r132, %r127;
$Lt_0_53250:
 //<loop> Loop body line 19, nesting depth: 1, estimated iterations: unknown
	.loc	14	22	0
	ld.global.f64 	%fd40, [%rd112+0];
	ld.global.f64 	%fd41, [%rd118+0];
	add.f64 	%fd42, %fd40, %fd41;
	cvt.rn.f32.f64 	%f9, %fd42;
	div.full.f32 	%f10, %f7, %f9;
	cvt.f64.f32 	%fd43, %f10;
	sub.f64 	%fd44, %fd40, %fd41;
	cvt.rn.f32.f64 	%f11, %fd44;
	div.full.f32 	%f12, %f11, %f8;
	cvt.f64.f32 	%fd45, %f12;
	mul.f64 	%fd46, %fd43, %fd45;
	st.global.f64 	[%rd98+0], %fd46;
	add.u64 	%rd98, %rd98, 8;
	add.s32 	%r128, %r128, 1;
	add.u64 	%rd118, %rd118, 8;
	setp.ne.s32 	%p42, %r128, %r130;
	@%p42 bra 	$Lt_0_53250;
$Lt_0_52738:
	.loc	14	146	0
	@!%p4 bra 	$Lt_0_53762;
	mov.s32 	%r133, %r10;
	mul.lo.s32 	%r134, %r14, %r6;
	ld.param.u64 	%rd122, [__cudaparm__Z8gpu_WDLAPdS_S_S_dS_S_S_S_S_S_S_S_S_S_S_iiii_omega];
	mov.s32 	%r135, 0;
	mov.s32 	%r136, %r133;
$Lt_0_54274:
 //<loop> Loop body line 146, nesting depth: 1, estimated iterations: unknown
	.loc	14	32	0
	mov.f64 	%fd47, 0d3ff0000000000000;	// 1
	add.s32 	%r137, %r134, %r135;
	cvt.s64.s32 	%rd123, %r137;
	mul.wide.s32 	%rd124, %r137, 8;
	.loc	14	146	0
	ld.param.u64 	%rd122, [__cudaparm__Z8gpu_WDLAPdS_S_S_dS_S_S_S_S_S_S_S_S_S_S_iiii_omega];
	.loc	14	32	0
	add.u64 	%rd125, %rd122, %rd124;
	st.global.f64 	[%rd125+0], %fd47;
	add.s32 	%r135, %r135, 1;
	setp.ne.s32 	%p43, %r10, %r135;
	@%p43 bra 	$Lt_0_54274;
$Lt_0_53762:
	.loc	14	33	0
	mov.s32 	%r135, %r10;
	@!%p6 bra 	$Lt_0_54786;
	mov.s32 	%r138, %r12;
	ld.param.f64 	%fd48, [__cudaparm__Z8gpu_WDLAPdS_S_S_dS_S_S_S_S_S_S_S_S_S_S_iiii_beta];
	neg.f64 	%fd49, %fd48;
	mul.lo.s32 	%r134, %r14, %r6;
	ld.param.u64 	%rd122, [__cudaparm__Z8gpu_WDLAPdS_S_S_dS_S_S_S_S_S_S_S_S_S_S_iiii_omega];
	mov.s32 	%r139, %r138;
$Lt_0_55298:
 //<loop> Loop body line 33, nesting depth: 1, estimated iterations: unknown
	add.s32 	%r140, %r134, %r135;
	cvt.s64.s32 	%rd126, %r140;
	mul.wide.s32 	%rd127, %r140, 8;
	ld.param.u64 	%rd122, [__cudaparm__Z8gpu_WDLAPdS_S_S_dS_S_S_S_S_S_S_S_S_S_S_iiii_omega];
	add.u64 	%rd128, %rd122, %rd127;
	st.global.f64 	[%rd128+0], %fd49;
	add.s32 	%r135, %r135, 1;
	setp.ne.s32 	%p44, %r14, %r135;
	@%p44 bra 	$Lt_0_55298;
$Lt_0_54786:
	@!%p7 bra 	$Lt_0_70402;
	mov.s32 	%r141, %r14;
	mul.lo.s32 	%r134, %r14, %r6;
	add.s32 	%r115, %r14, 2;
	mul.lo.s32 	%r110, %r115, %r6;
	ld.param.u64 	%rd129, [__cudaparm__Z8gpu_WDLAPdS_S_S_dS_S_S_S_S_S_S_S_S_S_S_iiii_weight];
	ld.param.u64 	%rd122, [__cudaparm__Z8gpu_WDLAPdS_S_S_dS_S_S_S_S_S_S_S_S_S_S_iiii_omega];
	mov.s32 	%r135, 0;
	mov.s32 	%r142, %r141;
$Lt_0_56322:
 //<loop> Loop body line 33, nesting depth: 1, estimated iterations: unknown
	.loc	14	34	0
	add.s32 	%r143, %r134, %r135;
	cvt.s64.s32 	%rd130, %r143;
	mul.wide.s32 	%rd131, %r143, 8;
	.loc	14	33	0
	ld.param.u64 	%rd122, [__cudaparm__Z8gpu_WDLAPdS_S_S_dS_S_S_S_S_S_S_S_S_S_S_iiii_omega];
	.loc	14	34	0
	add.u64 	%rd132, %rd122, %rd131;
	ld.global.f64 	%fd50, [%rd132+0];
	add.s32 	%r144, %r110, %r135;
	cvt.s64.s32 	%rd133, %r144;
	mul.wide.s32 	%rd134, %r144, 8;
	.loc	14	33	0
	ld.param.u64 	%rd129, [__cudaparm__Z8gpu_WDLAPdS_S_S_dS_S_S_S_S_S_S_S_S_S_S_iiii_weight];
	.loc	14	34	0
	add.u64 	%rd135, %rd129, %rd134;
	ld.global.f64 	%fd51, [%rd135+0];
	mul.f64 	%fd52, %fd50, %fd51;
	st.global.f64 	[%rd132+0], %fd52;
	add.s32 	%r135, %r135, 1;
	setp.ne.s32 	%p45, %r14, %r135;
	@%p45 bra 	$Lt_0_56322;
$Lt_0_55810:
	@!%p7 bra 	$Lt_0_70402;
	mov.s32 	%r145, %r14;
	mul.lo.s32 	%r134, %r14, %r6;
	ld.param.u64 	%rd122, [__cudaparm__Z8gpu_WDLAPdS_S_S_dS_S_S_S_S_S_S_S_S_S_S_iiii_omega];
	mov.s32 	%r135, 0;
	mov.f64 	%fd53, 0d0000000000000000;	// 0
	mov.s32 	%r146, %r145;
$Lt_0_57346:
 //<loop> Loop body line 34, nesting depth: 1, estimated iterations: unknown
	.loc	14	35	0
	add.s32 	%r147, %r134, %r135;
	cvt.s64.s32 	%rd136, %r147;
	mul.wide.s32 	%rd137, %r147, 8;
	.loc	14	34	0
	ld.param.u64 	%rd122, [__cudaparm__Z8gpu_WDLAPdS_S_S_dS_S_S_S_S_S_S_S_S_S_S_iiii_omega];
	.loc	14	35	0
	add.u64 	%rd138, %rd122, %rd137;
	ld.global.f64 	%fd54, [%rd138+0];
	add.f64 	%fd53, %fd54, %fd53;
	add.s32 	%r135, %r135, 1;
	setp.ne.s32 	%p46, %r14, %r135;
	@%p46 bra 	$Lt_0_57346;
	bra.uni 	$Lt_0_56834;
$Lt_0_70402:
	mov.f64 	%fd53, 0d0000000000000000;	// 0
$Lt_0_56834:
	@!%p10 bra 	$Lt_0_60418;
	mov.s32 	%r148, %r14;
	mov.s32 	%r135, 1;
	mov.s32 	%r149, %r148;
$Lt_0_58370:
 //<loop> Loop body line 35, nesting depth: 1, estimated iterations: unknown
	mov.s32 	%r150, %r14;
	add.s32 	%r151, %r6, %r135;
	mul.lo.s32 	%r152, %r151, %r27;
	add.s32 	%r153, %r152, 1;
	add.s32 	%r154, %r27, %r152;
	add.s32 	%r155, %r152, %r135;
	cvt.s64.s32 	%rd139, %r153;
	mul.wide.s32 	%rd140, %r153, 8;
	add.u64 	%rd141, %rd6, %rd140;
	mov.s32 	%r156, %r150;
$Lt_0_59138:
 //<loop> Loop body line 35, nesting depth: 2, estimated iterations: unknown
	setp.ne.s32 	%p47, %r153, %r155;
	@%p47 bra 	$Lt_0_59650;
	.loc	14	41	0
	ld.param.u64 	%rd142, [__cudaparm__Z8gpu_WDLAPdS_S_S_dS_S_S_S_S_S_S_S_S_S_S_iiii_omega];
	mul.lo.s32 	%r157, %r14, %r6;
	add.s32 	%r158, %r135, %r157;
	cvt.s64.s32 	%rd143, %r158;
	mul.wide.s32 	%rd144, %r158, 8;
	add.u64 	%rd145, %rd142, %rd144;
	ld.global.f64 	%fd55, [%rd145+-8];
	st.global.f64 	[%rd141+0], %fd55;
	bra.uni 	$Lt_0_59394;
$Lt_0_59650:
	.loc	14	42	0
	mov.f64 	%fd56, 0d0000000000000000;	// 0
	st.global.f64 	[%rd141+0], %fd56;
$Lt_0_59394:
	add.s32 	%r153, %r153, 1;
	add.u64 	%rd141, %rd141, 8;
	setp.ne.s32 	%p48, %r153, %r154;
	@%p48 bra 	$Lt_0_59138;
	add.s32 	%r135, %r135, 1;
	setp.ne.s32 	%p49, %r27, %r135;
	@%p49 bra 	$Lt_0_58370;
$Lt_0_57858:
	@!%p10 bra 	$Lt_0_60418;
	mov.s32 	%r159, %r14;
	mul.lo.s32 	%r134, %r14, %r6;
	cvt.s64.s32 	%rd146, %r27;
	mul.wide.s32 	%rd147, %r27, 8;
	add.s32 	%r160, %r27, %r32;
	cvt.s64.s32 	%rd148, %r160;
	mul.wide.s32 	%rd149, %r160, 8;
	add.u64 	%rd150, %rd6, %rd149;
	ld.param.u64 	%rd122, [__cudaparm__Z8gpu_WDLAPdS_S_S_dS_S_S_S_S_S_S_S_S_S_S_iiii_omega];
	mov.s32 	%r135, 1;
	mov.s32 	%r161, %r159;
$Lt_0_60930:
 //<loop> Loop body line 42, nesting depth: 1, estimated iterations: unknown
	.loc	14	46	0
	add.s32 	%r162, %r134, %r135;
	cvt.s64.s32 	%rd151, %r162;
	mul.wide.s32 	%rd152, %r162, 8;
	.loc	14	42	0
	ld.param.u64 	%rd122, [__cudaparm__Z8gpu_WDLAPdS_S_S_dS_S_S_S_S_S_S_S_S_S_S_iiii_omega];
	.loc	14	46	0
	add.u64 	%rd153, %rd122, %rd152;
	ld.global.f64 	%fd57, [%rd153+-8];
	neg.f64 	%fd58, %fd57;
	add.s32 	%r163, %r32, %r135;
	cvt.s64.s32 	%rd154, %r163;
	mul.wide.s32 	%rd155, %r163, 8;
	add.u64 	%rd156, %rd6, %rd155;
	st.global.f64 	[%rd156+0], %fd58;
	.loc	14	47	0
	ld.global.f64 	%fd59, [%rd153+-8];
	neg.f64 	%fd60, %fd59;
	st.global.f64 	[%rd150+0], %fd60;
	add.s32 	%r135, %r135, 1;
	add.u64 	%rd150, %rd150, %rd147;
	setp.ne.s32 	%p50, %r27, %r135;
	@%p50 bra 	$Lt_0_60930;
$Lt_0_60418:
	.loc	14	50	0
	add.u64 	%rd157, %rd2, %rd6;
	st.global.f64 	[%rd157+0], %fd53;
	.loc	14	149	0
	cvt.rn.f64.s32 	%fd61, %r6;
	add.u64 	%rd158, %rd23, %rd5;
	st.global.f64 	[%rd158+0], %fd61;
	@!%p5 bra 	$Lt_0_61442;
	mov.s32 	%r164, %r10;
	mul.lo.s32 	%r61, %r11, %r6;
	add.s32 	%r97, %r61, 1;
	add.s32 	%r165, %r61, %r11;
	ld.param.u64 	%rd159, [__cudaparm__Z8gpu_WDLAPdS_S_S_dS_S_S_S_S_S_S_S_S_S_S_iiii_sameid];
	cvt.s64.s32 	%rd160, %r97;
	mul.wide.s32 	%rd161, %r97, 8;
	add.u64 	%rd80, %rd159, %rd161;
	add.s32 	%r166, %r32, 1;
	cvt.s64.s32 	%rd162, %r166;
	mul.wide.s32 	%rd163, %r166, 8;
	add.u64 	%rd164, %rd5, %rd163;
	mov.s32 	%r167, %r164;
$Lt_0_61954:
 //<loop> Loop body line 149, nesting depth: 1, estimated iterations: unknown
	.loc	14	150	0
	ld.global.f64 	%fd62, [%rd80+-8];
	st.global.f64 	[%rd164+0], %fd62;
	add.u64 	%rd164, %rd164, 8;
	add.s32 	%r97, %r97, 1;
	add.u64 	%rd80, %rd80, 8;
	setp.ne.s32 	%p51, %r97, %r165;
	@%p51 bra 	$Lt_0_61954;
$Lt_0_61442:
	@!%p11 bra 	$Lt_0_62466;
	mov.s32 	%r168, %r12;
	mul.lo.s32 	%r62, %r13, %r6;
	add.s32 	%r169, %r27, %r62;
	add.s32 	%r170, %r62, %r11;
	sub.s32 	%r171, %r170, %r10;
	sub.s32 	%r172, %r169, %r10;
	ld.param.u64 	%rd165, [__cudaparm__Z8gpu_WDLAPdS_S_S_dS_S_S_S_S_S_S_S_S_S_S_iiii_diffid];
	cvt.s64.s32 	%rd166, %r171;
	mul.wide.s32 	%rd167, %r171, 8;
	add.u64 	%rd168, %rd165, %rd167;
	add.s32 	%r173, %r32, %r11;
	cvt.s64.s32 	%rd169, %r173;
	mul.wide.s32 	%rd170, %r173, 8;
	add.u64 	%rd164, %rd5, %rd170;
	mov.s32 	%r174, %r168;
$Lt_0_62978:
 //<loop> Loop body line 150, nesting depth: 1, estimated iterations: unknown
	.loc	14	151	0
	ld.global.f64 	%fd63, [%rd168+-8];
	st.global.f64 	[%rd164+0], %fd63;
	add.u64 	%rd164, %rd164, 8;
	add.s32 	%r171, %r171, 1;
	add.u64 	%rd168, %rd168, 8;
	setp.ne.s32 	%p52, %r171, %r172;
	@%p52 bra 	$Lt_0_62978;
$Lt_0_62466:
	.loc	14	153	0
	bar.sync 	0;
	@!%p12 bra 	$Lt_0_63490;
	mov.s32 	%r175, %r27;
	mov.s64 	%rd171, %rd5;
	mov.s32 	%r176, %r34;
	cvt.s64.s32 	%rd172, %r27;
	mov.s64 	%rd173, %rd2;
	mul.wide.s32 	%rd147, %r27, 8;
	ld.param.u64 	%rd174, [__cudaparm__Z8gpu_WDLAPdS_S_S_dS_S_S_S_S_S_S_S_S_S_S_iiii_out];
	mov.s32 	%r63, 0;
	mov.s32 	%r177, %r175;
$Lt_0_64002:
 //<loop> Loop body line 153, nesting depth: 1, estimated iterations: unknown
	mov.s32 	%r178, %r27;
	mov.s64 	%rd175, %rd5;
	mov.s32 	%r179, %r176;
	add.s32 	%r180, %r27, %r176;
	add.u64 	%rd176, %rd173, %rd6;
	mov.s32 	%r181, %r178;
$Lt_0_64770:
 //<loop> Loop body line 153, nesting depth: 2, estimated iterations: unknown
	.loc	14	157	0
	ld.global.f64 	%fd64, [%rd175+0];
	ld.global.f64 	%fd65, [%rd171+0];
	cvt.rzi.s32.f64 	%r182, %fd64;
	cvt.rzi.s32.f64 	%r183, %fd65;
	mul.lo.s32 	%r184, %r183, %r8;
	add.s32 	%r185, %r182, %r184;
	cvt.s64.s32 	%rd177, %r185;
	mul.wide.s32 	%rd178, %r185, 8;
	add.u64 	%rd179, %rd174, %rd178;
	ld.global.f64 	%fd66, [%rd176+0];
	ld.global.f64 	%fd67, [%rd179+0];
	add.f64 	%fd68, %fd66, %fd67;
	st.global.f64 	[%rd179+0], %fd68;
	.loc	14	158	0
	bar.sync 	0;
	add.s32 	%r179, %r179, 1;
	add.u64 	%rd176, %rd176, 8;
	add.u64 	%rd175, %rd175, 8;
	setp.ne.s32 	%p53, %r179, %r180;
	@%p53 bra 	$Lt_0_64770;
	.loc	14	160	0
	bar.sync 	0;
	add.s32 	%r63, %r63, 1;
	mov.s32 	%r176, %r180;
	add.u64 	%rd173, %rd173, %rd147;
	add.u64 	%rd171, %rd171, 8;
	setp.ne.s32 	%p54, %r27, %r63;
	@%p54 bra 	$Lt_0_64002;
$Lt_0_63490:
	.loc	14	164	0
	bar.sync 	0;
	.loc	14	99	0
	add.s32 	%r6, %r6, 1;
	add.s32 	%r32, %r27, %r32;
	add.s32 	%r34, %r34, %r35;
	add.u64 	%rd2, %rd2, %rd4;
	setp.le.s32 	%p55, %r7, %r6;
	@%p55 bra 	$Lt_0_65538;
	setp.lt.s32 	%p56, %r6, %r8;
	@%p56 bra 	$L_0_34306;
$Lt_0_65538:
$L_0_34562:
	.loc	14	167	0
	exit;
$LDWend__Z8gpu_WDLAPdS_S_S_dS_S_S_S_S_S_S_S_S_S_S_iiii:
	} // _Z8gpu_WDLAPdS_S_S_dS_S_S_S_S_S_S_S_S_S_S_iiii



// ===== COMPILED SASS (sm_100) =====

	.target	sm_100

	.elftype	@"ET_EXEC"


//--------------------- .note.nv.tkinfo           --------------------------
	.section	.note.nv.tkinfo,"",@"SHT_NOTE"
	.sectionflags	@"SHF_NOTE_NV_TKINFO"
	.tkinfo
        /*0018*/ 	.word	0x00000002
        /*0030*/ 	.string	""
        /*0030*/ 	.string	"ptxas"
        /*0030*/ 	.string	"Cuda compilation tools, release 13.0, V13.0.88"
        /*0030*/ 	.string	"Build cuda_13.0.r13.0/compiler.36424714_0"
        /*0030*/ 	.string	"-arch sm_100 "



//--------------------- .note.nv.cuinfo           --------------------------
	.section	.note.nv.cuinfo,"",@"SHT_NOTE"
	.sectionflags	@"SHF_NOTE_NV_CUINFO"
        /*0018*/ 	.short	0x0002
        /*001a*/ 	.short	0x000a
        /*001c*/ 	.short	0x0082
	.zero		2


//--------------------- .nv.info                  --------------------------
	.section	.nv.info,"",@"SHT_CUDA_INFO"
	.align	4


	//----- nvinfo : EIATTR_REGCOUNT
	.align		4
        /*0000*/ 	.byte	0x04, 0x2f
        /*0002*/ 	.short	(.L_1 - .L_0)
	.align		4
.L_0:
        /*0004*/ 	.word	index@(_Z8gpu_WDLAPdS_S_S_dS_S_S_S_S_S_S_S_S_S_S_iiii)
        /*0008*/ 	.word	0x00000030


	//----- nvinfo : EIATTR_FRAME_SIZE
	.align		4
.L_1:
        /*000c*/ 	.byte	0x04, 0x11
        /*000e*/ 	.short	(.L_3 - .L_2)
	.align		4
.L_2:
        /*0010*/ 	.word	index@(_Z8gpu_WDLAPdS_S_S_dS_S_S_S_S_S_S_S_S_S_S_iiii)
        /*0014*/ 	.word	0x00000000


	//----- nvinfo : EIATTR_MIN_STACK_SIZE
	.align		4
.L_3:
        /*0018*/ 	.byte	0x04, 0x12
        /*001a*/ 	.short	(.L_5 - .L_4)
	.align		4
.L_4:
        /*001c*/ 	.word	index@(_Z8gpu_WDLAPdS_S_S_dS_S_S_S_S_S_S_S_S_S_S_iiii)
        /*0020*/ 	.word	0x00000000
.L_5:


//--------------------- .nv.compat                --------------------------
	.section	.nv.compat,"",@"SHT_CUDA_COMPAT_INFO"
	.align	4
        /*0000*/ 	.byte	0x02, 0x09, 0x00, 0x00, 0x02, 0x02, 0x01, 0x00, 0x02, 0x05, 0x05, 0x00, 0x03, 0x07, 0x01, 0x01
        /*0010*/ 	.byte	0x02, 0x03, 0x00, 0x00, 0x02, 0x06, 0x01, 0x00, 0x04, 0x0b, 0x08, 0x00, 0x01, 0x00, 0x00, 0x00
        /*0020*/ 	.byte	0x00, 0x00, 0x00, 0x00


//--------------------- .nv.info._Z8gpu_WDLAPdS_S_S_dS_S_S_S_S_S_S_S_S_S_S_iiii --------------------------
	.section	.nv.info._Z8gpu_WDLAPdS_S_S_dS_S_S_S_S_S_S_S_S_S_S_iiii,"",@"SHT_CUDA_INFO"
	.sectionflags	@""
	.align	4


	//----- nvinfo : EIATTR_CUDA_API_VERSION
	.align		4
        /*0000*/ 	.byte	0x04, 0x37
        /*0002*/ 	.short	(.L_7 - .L_6)
.L_6:
        /*0004*/ 	.word	0x00000082


	//----- nvinfo : EIATTR_KPARAM_INFO
	.align		4
.L_7:
        /*0008*/ 	.byte	0x04, 0x17
        /*000a*/ 	.short	(.L_9 - .L_8)
.L_8:
        /*000c*/ 	.word	0x00000000
        /*0010*/ 	.short	0x0013
        /*0012*/ 	.short	0x008c
        /*0014*/ 	.byte	0x00, 0xf0, 0x11, 0x00


	//----- nvinfo : EIATTR_KPARAM_INFO
	.align		4
.L_9:
        /*0018*/ 	.byte	0x04, 0x17
        /*001a*/ 	.short	(.L_11 - .L_10)
.L_10:
        /*001c*/ 	.word	0x00000000
        /*0020*/ 	.short	0x0012
        /*0022*/ 	.short	0x0088
        /*0024*/ 	.byte	0x00, 0xf0, 0x11, 0x00


	//----- nvinfo : EIATTR_KPARAM_INFO
	.align		4
.L_11:
        /*0028*/ 	.byte	0x04, 0x17
        /*002a*/ 	.short	(.L_13 - .L_12)
.L_12:
        /*002c*/ 	.word	0x00000000
        /*0030*/ 	.short	0x0011
        /*0032*/ 	.short	0x0084
        /*0034*/ 	.byte	0x00, 0xf0, 0x11, 0x00


	//----- nvinfo : EIATTR_KPARAM_INFO
	.align		4
.L_13:
        /*0038*/ 	.byte	0x04, 0x17
        /*003a*/ 	.short	(.L_15 - .L_14)
.L_14:
        /*003c*/ 	.word	0x00000000
        /*0040*/ 	.short	0x0010
        /*0042*/ 	.short	0x0080
        /*0044*/ 	.byte	0x00, 0xf0, 0x11, 0x00


	//----- nvinfo : EIATTR_KPARAM_INFO
	.align		4
.L_15:
        /*0048*/ 	.byte	0x04, 0x17
        /*004a*/ 	.short	(.L_17 - .L_16)
.L_16:
        /*004c*/ 	.word	0x00000000
        /*0050*/ 	.short	0x000f
        /*0052*/ 	.short	0x0078
        /*0054*/ 	.byte	0x00, 0xf0, 0x21, 0x00


	//----- nvinfo : EIATTR_KPARAM_INFO
	.align		4
.L_17:
        /*0058*/ 	.byte	0x04, 0x17
        /*005a*/ 	.short	(.L_19 - .L_18)
.L_18:
        /*005c*/ 	.word	0x00000000
        /*0060*/ 	.short	0x000e
        /*0062*/ 	.short	0x0070
        /*0064*/ 	.byte	0x00, 0xf0, 0x21, 0x00


	//----- nvinfo : EIATTR_KPARAM_INFO
	.align		4
.L_19:
        /*0068*/ 	.byte	0x04, 0x17
        /*006a*/ 	.short	(.L_21 - .L_20)
.L_20:
        /*006c*/ 	.word	0x00000000
        /*0070*/ 	.short	0x000d
        /*0072*/ 	.short	0x0068
        /*0074*/ 	.byte	0x00, 0xf0, 0x21, 0x00


	//----- nvinfo : EIATTR_KPARAM_INFO
	.align		4
.L_21:
        /*0078*/ 	.byte	0x04, 0x17
        /*007a*/ 	.short	(.L_23 - .L_22)
.L_22:
        /*007c*/ 	.word	0x00000000
        /*0080*/ 	.short	0x000c
        /*0082*/ 	.short	0x0060
        /*0084*/ 	.byte	0x00, 0xf0, 0x21, 0x00


	//----- nvinfo : EIATTR_KPARAM_INFO
	.align		4
.L_23:
        /*0088*/ 	.byte	0x04, 0x17
        /*008a*/ 	.short	(.L_25 - .L_24)
.L_24:
        /*008c*/ 	.word	0x00000000
        /*0090*/ 	.short	0x000b
        /*0092*/ 	.short	0x0058
        /*0094*/ 	.byte	0x00, 0xf0, 0x21, 0x00


	//----- nvinfo : EIATTR_KPARAM_INFO
	.align		4
.L_25:
        /*0098*/ 	.byte	0x04, 0x17
        /*009a*/ 	.short	(.L_27 - .L_26)
.L_26:
        /*009c*/ 	.word	0x00000000
        /*00a0*/ 	.short	0x000a
        /*00a2*/ 	.short	0x0050
        /*00a4*/ 	.byte	0x00, 0xf0, 0x21, 0x00


	//----- nvinfo : EIATTR_KPARAM_INFO
	.align		4
.L_27:
        /*00a8*/ 	.byte	0x04, 0x17
        /*00aa*/ 	.short	(.L_29 - .L_28)
.L_28:
        /*00ac*/ 	.word	0x00000000
        /*00b0*/ 	.short	0x0009
        /*00b2*/ 	.short	0x0048
        /*00b4*/ 	.byte	0x00, 0xf0, 0x21, 0x00


	//----- nvinfo : EIATTR_KPARAM_INFO
	.align		4
.L_29:
        /*00b8*/ 	.byte	0x04, 0x17
        /*00ba*/ 	.short	(.L_31 - .L_30)
.L_30:
        /*00bc*/ 	.word	0x00000000
        /*00c0*/ 	.short	0x0008
        /*00c2*/ 	.short	0x0040
        /*00c4*/ 	.byte	0x00, 0xf0, 0x21, 0x00


	//----- nvinfo : EIATTR_KPARAM_INFO
	.align		4
.L_31:
        /*00c8*/ 	.byte	0x04, 0x17
        /*00ca*/ 	.short	(.L_33 - .L_32)
.L_32:
        /*00cc*/ 	.word	0x00000000
        /*00d0*/ 	.short	0x0007
        /*00d2*/ 	.short	0x0038
        /*00d4*/ 	.byte	0x00, 0xf0, 0x21, 0x00


	//----- nvinfo : EIATTR_KPARAM_INFO
	.align		4
.L_33:
        /*00d8*/ 	.byte	0x04, 0x17
        /*00da*/ 	.short	(.L_35 - .L_34)
.L_34:
        /*00dc*/ 	.word	0x00000000
        /*00e0*/ 	.short	0x0006
        /*00e2*/ 	.short	0x0030
        /*00e4*/ 	.byte	0x00, 0xf0, 0x21, 0x00


	//----- nvinfo : EIATTR_KPARAM_INFO
	.align		4
.L_35:
        /*00e8*/ 	.byte	0x04, 0x17
        /*00ea*/ 	.short	(.L_37 - .L_36)
.L_36:
        /*00ec*/ 	.word	0x00000000
        /*00f0*/ 	.short	0x0005
        /*00f2*/ 	.short	0x0028
        /*00f4*/ 	.byte	0x00, 0xf0, 0x21, 0x00


	//----- nvinfo : EIATTR_KPARAM_INFO
	.align		4
.L_37:
        /*00f8*/ 	.byte	0x04, 0x17
        /*00fa*/ 	.short	(.L_39 - .L_38)
.L_38:
        /*00fc*/ 	.word	0x00000000
        /*0100*/ 	.short	0x0004
        /*0102*/ 	.short	0x0020
        /*0104*/ 	.byte	0x00, 0xf0, 0x21, 0x00


	//----- nvinfo : EIATTR_KPARAM_INFO
	.align		4
.L_39:
        /*0108*/ 	.byte	0x04, 0x17
        /*010a*/ 	.short	(.L_41 - .L_40)
.L_40:
        /*010c*/ 	.word	0x00000000
        /*0110*/ 	.short	0x0003
        /*0112*/ 	.short	0x0018
        /*0114*/ 	.byte	0x00, 0xf0, 0x21, 0x00


	//----- nvinfo : EIATTR_KPARAM_INFO
	.align		4
.L_41:
        /*0118*/ 	.byte	0x04, 0x17
        /*011a*/ 	.short	(.L_43 - .L_42)
.L_42:
        /*011c*/ 	.word	0x00000000
        /*0120*/ 	.short	0x0002
        /*0122*/ 	.short	0x0010
        /*0124*/ 	.byte	0x00, 0xf0, 0x21, 0x00


	//----- nvinfo : EIATTR_KPARAM_INFO
	.align		4
.L_43:
        /*0128*/ 	.byte	0x04, 0x17
        /*012a*/ 	.short	(.L_45 - .L_44)
.L_44:
        /*012c*/ 	.word	0x00000000
        /*0130*/ 	.short	0x0001
        /*0132*/ 	.short	0x0008
        /*0134*/ 	.byte	0x00, 0xf0, 0x21, 0x00


	//----- nvinfo : EIATTR_KPARAM_INFO
	.align		4
.L_45:
        /*0138*/ 	.byte	0x04, 0x17
        /*013a*/ 	.short	(.L_47 - .L_46)
.L_46:
        /*013c*/ 	.word	0x00000000
        /*0140*/ 	.short	0x0000
        /*0142*/ 	.short	0x0000
        /*0144*/ 	.byte	0x00, 0xf0, 0x21, 0x00


	//----- nvinfo : EIATTR_SPARSE_MMA_MASK
	.align		4
.L_47:
        /*0148*/ 	.byte	0x03, 0x50
        /*014a*/ 	.short	0x0000


	//----- nvinfo : EIATTR_MAXREG_COUNT
	.align		4
        /*014c*/ 	.byte	0x03, 0x1b
        /*014e*/ 	.short	0x00ff


	//----- nvinfo : EIATTR_NUM_BARRIERS
	.align		4
        /*0150*/ 	.byte	0x02, 0x4c
        /*0152*/ 	.byte	0x01
	.zero		1


	//----- nvinfo : EIATTR_MERCURY_ISA_VERSION
	.align		4
        /*0154*/ 	.byte	0x03, 0x5f
        /*0156*/ 	.short	0x0101


	//----- nvinfo : EIATTR_VRC_CTA_INIT_COUNT
	.align		4
        /*0158*/ 	.byte	0x02, 0x4a
	.zero		1
	.zero		1


	//----- nvinfo : EIATTR_EXIT_INSTR_OFFSETS
	.align		4
        /*015c*/ 	.byte	0x04, 0x1c
        /*015e*/ 	.short	(.L_49 - .L_48)


	//   ....[0]....
.L_48:
        /*0160*/ 	.word	0x000000c0


	//   ....[1]....
        /*0164*/ 	.word	0x000000f0


	//   ....[2]....
        /*0168*/ 	.word	0x00007f20


	//   ....[3]....
        /*016c*/ 	.word	0x00007fa0


	//----- nvinfo : EIATTR_CRS_STACK_SIZE
	.align		4
.L_49:
        /*0170*/ 	.byte	0x04, 0x1e
        /*0172*/ 	.short	(.L_51 - .L_50)
.L_50:
        /*0174*/ 	.word	0x00000000


	//----- nvinfo : EIATTR_CBANK_PARAM_SIZE
	.align		4
.L_51:
        /*0178*/ 	.byte	0x03, 0x19
        /*017a*/ 	.short	0x0090


	//----- nvinfo : EIATTR_PARAM_CBANK
	.align		4
        /*017c*/ 	.byte	0x04, 0x0a
        /*017e*/ 	.short	(.L_53 - .L_52)
	.align		4
.L_52:
        /*0180*/ 	.word	index@(.nv.constant0._Z8gpu_WDLAPdS_S_S_dS_S_S_S_S_S_S_S_S_S_S_iiii)
        /*0184*/ 	.short	0x0380
        /*0186*/ 	.short	0x0090


	//----- nvinfo : EIATTR_SW_WAR
	.align		4
.L_53:
        /*0188*/ 	.byte	0x04, 0x36
        /*018a*/ 	.short	(.L_55 - .L_54)
.L_54:
        /*018c*/ 	.word	0x00000008
.L_55:


//--------------------- .nv.callgraph             --------------------------
	.section	.nv.callgraph,"",@"SHT_CUDA_CALLGRAPH"
	.align	4
	.sectionentsize	8
	.align		4
        /*0000*/ 	.word	0x00000000
	.align		4
        /*0004*/ 	.word	0xffffffff
	.align		4
        /*0008*/ 	.word	0x00000000
	.align		4
        /*000c*/ 	.word	0xfffffffe
	.align		4
        /*0010*/ 	.word	0x00000000
	.align		4
        /*0014*/ 	.word	0xfffffffd
	.align		4
        /*0018*/ 	.word	0x00000000
	.align		4
        /*001c*/ 	.word	0xfffffffc


//--------------------- .text._Z8gpu_WDLAPdS_S_S_dS_S_S_S_S_S_S_S_S_S_S_iiii --------------------------
	.section	.text._Z8gpu_WDLAPdS_S_S_dS_S_S_S_S_S_S_S_S_S_S_iiii,"ax",@progbits
	.align	128
.text._Z8gpu_WDLAPdS_S_S_dS_S_S_S_S_S_S_S_S_S_S_iiii:
        .type           _Z8gpu_WDLAPdS_S_S_dS_S_S_S_S_S_S_S_S_S_S_iiii,@function
        .size           _Z8gpu_WDLAPdS_S_S_dS_S_S_S_S_S_S_S_S_S_S_iiii,(.L_x_169 - _Z8gpu_WDLAPdS_S_S_dS_S_S_S_S_S_S_S_S_S_S_iiii)
        .other          _Z8gpu_WDLAPdS_S_S_dS_S_S_S_S_S_S_S_S_S_S_iiii,@"STO_CUDA_ENTRY STV_DEFAULT"
_Z8gpu_WDLAPdS_S_S_dS_S_S_S_S_S_S_S_S_S_S_iiii:
[----:B------:R-:W-:Y:S01]  /*0000*/  LDC R1, c[0x0][0x37c] ;  /* 0x0000df00ff017b82 */ /* 0x000fe20000000800 */
[----:B------:R-:W0:Y:S07]  /*0010*/  S2R R0, SR_TID.X ;  /* 0x0000000000007919 */ /* 0x000e2e0000002100 */
[----:B------:R-:W1:Y:S01]  /*0020*/  S2UR UR4, SR_CTAID.X ;  /* 0x00000000000479c3 */ /* 0x000e620000002500 */
[----:B------:R-:W2:Y:S07]  /*0030*/  LDCU UR5, c[0x0][0x404] ;  /* 0x00008080ff0577ac */ /* 0x000eae0008000800 */
[----:B------:R-:W3:Y:S01]  /*0040*/  LDC R3, c[0x0][0x360] ;  /* 0x0000d800ff037b82 */ /* 0x000ee20000000800 */
[----:B-1----:R-:W-:Y:S01]  /*0050*/  ULOP3.LUT UR4, UR4, 0xffff, URZ, 0xc0, !UPT ;  /* 0x0000ffff04047892 */ /* 0x002fe2000f8ec0ff */
[----:B0-----:R-:W-:-:S02]  /*0060*/  LOP3.LUT R0, R0, 0xffff, RZ, 0xc0, !PT ;  /* 0x0000ffff00007812 */ /* 0x001fc400078ec0ff */
[----:B---3--:R-:W-:-:S05]  /*0070*/  LOP3.LUT R3, R3, 0xffff, RZ, 0xc0, !PT ;  /* 0x0000ffff03037812 */ /* 0x008fca00078ec0ff */
[----:B------:R-:W-:-:S04]  /*0080*/  IMAD R0, R3, UR4, R0 ;  /* 0x0000000403007c24 */ /* 0x000fc8000f8e0200 */
[----:B--2---:R-:W-:-:S04]  /*0090*/  IMAD R4, R0, UR5, RZ ;  /* 0x0000000500047c24 */ /* 0x004fc8000f8e02ff */
[----:B------:R-:W-:-:S05]  /*00a0*/  VIADD R0, R4, UR5 ;  /* 0x0000000504007c36 */ /* 0x000fca0008000000 */
[----:B------:R-:W-:-:S13]  /*00b0*/  ISETP.GT.AND P0, PT, R0, R4, PT ;  /* 0x000000040000720c */ /* 0x000fda0003f04270 */
[----:B------:R-:W-:Y:S05]  /*00c0*/  @!P0 EXIT ;  /* 0x000000000000894d */ /* 0x000fea0003800000 */
[----:B------:R-:W0:Y:S02]  /*00d0*/  LDCU UR4, c[0x0][0x400] ;  /* 0x00008000ff0477ac */ /* 0x000e240008000800 */
[----:B0-----:R-:W-:-:S13]  /*00e0*/  ISETP.GE.AND P0, PT, R4, UR4, PT ;  /* 0x0000000404007c0c */ /* 0x001fda000bf06270 */
[----:B------:R-:W-:Y:S05]  /*00f0*/  @P0 EXIT ;  /* 0x000000000000094d */ /* 0x000fea0003800000 */
[----:B------:R-:W0:Y:S01]  /*0100*/  LDCU.64 UR10, c[0x0][0x408] ;  /* 0x00008100ff0a77ac */ /* 0x000e220008000a00 */
[----:B------:R-:W-:Y:S02]  /*0110*/  HFMA2 R6, -RZ, RZ, 0, 0 ;  /* 0x00000000ff067431 */ /* 0x000fe400000001ff */
[----:B------:R-:W-:Y:S01]  /*0120*/  IMAD.MOV.U32 R5, RZ, RZ, RZ ;  /* 0x000000ffff057224 */ /* 0x000fe200078e00ff */
[----:B------:R-:W1:Y:S01]  /*0130*/  LDCU UR14, c[0x0][0x400] ;  /* 0x00008000ff0e77ac */ /* 0x000e620008000800 */
[----:B0-----:R-:W-:Y:S02]  /*0140*/  UIADD3 UR4, UPT, UPT, UR11, 0x1, URZ ;  /* 0x000000010b047890 */ /* 0x001fe4000fffe0ff */
[----:B------:R-:W-:Y:S02]  /*0150*/  UIADD3 UR8, UPT, UPT, UR10, 0x1, URZ ;  /* 0x000000010a087890 */ /* 0x000fe4000fffe0ff */
[----:B------:R-:W-:Y:S02]  /*0160*/  USHF.R.S32.HI UR6, URZ, 0x1f, UR4 ;  /* 0x0000001fff067899 */ /* 0x000fe40008011404 */
[----:B------:R-:W-:-:S02]  /*0170*/  USHF.R.S32.HI UR5, URZ, 0x1f, UR8 ;  /* 0x0000001fff057899 */ /* 0x000fc40008011408 */
[----:B------:R-:W-:Y:S02]  /*0180*/  ULOP3.LUT UR7, UR6, 0x1, URZ, 0xc0, !UPT ;  /* 0x0000000106077892 */ /* 0x000fe4000f8ec0ff */
[----:B------:R-:W-:Y:S02]  /*0190*/  ULOP3.LUT UR5, UR5, 0x1, URZ, 0xc0, !UPT ;  /* 0x0000000105057892 */ /* 0x000fe4000f8ec0ff */
[----:B------:R-:W-:Y:S02]  /*01a0*/  UIADD3 UR7, UPT, UPT, UR4, UR7, URZ ;  /* 0x0000000704077290 */ /* 0x000fe4000fffe0ff */
[----:B------:R-:W-:Y:S02]  /*01b0*/  UIADD3 UR5, UPT, UPT, UR8, UR5, URZ ;  /* 0x0000000508057290 */ /* 0x000fe4000fffe0ff */
[----:B------:R-:W-:Y:S02]  /*01c0*/  USHF.R.S32.HI UR4, URZ, 0x1, UR7 ;  /* 0x00000001ff047899 */ /* 0x000fe40008011407 */
[----:B------:R-:W-:-:S02]  /*01d0*/  UIADD3 UR6, UPT, UPT, UR10, UR11, URZ ;  /* 0x0000000b0a067290 */ /* 0x000fc4000fffe0ff */
[----:B------:R-:W-:Y:S02]  /*01e0*/  USHF.R.S32.HI UR7, URZ, 0x1, UR5 ;  /* 0x00000001ff077899 */ /* 0x000fe40008011405 */
[----:B------:R-:W-:Y:S02]  /*01f0*/  UIADD3 UR4, UPT, UPT, UR4, UR10, URZ ;  /* 0x0000000a04047290 */ /* 0x000fe4000fffe0ff */
[----:B------:R-:W-:Y:S02]  /*0200*/  UIADD3 UR5, UPT, UPT, UR6, 0x1, URZ ;  /* 0x0000000106057890 */ /* 0x000fe4000fffe0ff */
[----:B------:R-:W-:Y:S02]  /*0210*/  UISETP.GT.AND UP0, UPT, UR4, UR10, UPT ;  /* 0x0000000a0400728c */ /* 0x000fe4000bf04270 */
[----:B------:R-:W-:Y:S02]  /*0220*/  UISETP.GT.AND UP4, UPT, UR10, URZ, UPT ;  /* 0x000000ff0a00728c */ /* 0x000fe4000bf84270 */
[----:B------:R-:W-:Y:S01]  /*0230*/  IMAD R2, R4, UR5, RZ ;  /* 0x0000000504027c24 */ /* 0x000fe2000f8e02ff */
[----:B------:R-:W-:-:S02]  /*0240*/  UP2UR UR15, UPR, URZ, 0x1 ;  /* 0x00000001ff0f7883 */ /* 0x000fc40008000000 */
[----:B------:R-:W-:Y:S02]  /*0250*/  UISETP.GT.AND UP0, UPT, UR5, 0x1, UPT ;  /* 0x000000010500788c */ /* 0x000fe4000bf04270 */
[----:B------:R-:W-:Y:S01]  /*0260*/  IMAD R3, R2, UR5, RZ ;  /* 0x0000000502037c24 */ /* 0x000fe2000f8e02ff */
[----:B------:R-:W-:Y:S01]  /*0270*/  UISETP.GT.AND UP5, UPT, UR6, URZ, UPT ;  /* 0x000000ff0600728c */ /* 0x000fe2000bfa4270 */
[----:B------:R-:W-:Y:S01]  /*0280*/  PLOP3.LUT P3, PT, PT, PT, UP4, 0x80, 0x8 ;  /* 0x000000000008781c */ /* 0x000fe20003f6f048 */
[----:B------:R-:W-:Y:S01]  /*0290*/  UISETP.GE.AND UP1, UPT, UR10, 0x1, UPT ;  /* 0x000000010a00788c */ /* 0x000fe2000bf26270 */
[----:B------:R-:W-:Y:S01]  /*02a0*/  IMAD.WIDE R14, R3, 0x8, RZ ;  /* 0x00000008030e7825 */ /* 0x000fe200078e02ff */
[----:B------:R-:W-:Y:S01]  /*02b0*/  PLOP3.LUT P1, PT, PT, PT, UP0, 0x80, 0x8 ;  /* 0x000000000008781c */ /* 0x000fe20003f2f008 */
[----:B------:R-:W-:Y:S01]  /*02c0*/  UISETP.GT.AND UP2, UPT, UR6, UR10, UPT ;  /* 0x0000000a0600728c */ /* 0x000fe2000bf44270 */
[----:B------:R-:W-:Y:S01]  /*02d0*/  PLOP3.LUT P2, PT, PT, PT, UP5, 0x80, 0x8 ;  /* 0x000000000008781c */ /* 0x000fe20003f4f058 */
[----:B------:R-:W-:Y:S01]  /*02e0*/  UISETP.GE.AND UP3, UPT, UR7, UR10, UPT ;  /* 0x0000000a0700728c */ /* 0x000fe2000bf66270 */
[----:B------:R-:W0:Y:S01]  /*02f0*/  LDCU.64 UR10, c[0x0][0x358] ;  /* 0x00006b00ff0a77ac */ /* 0x000e220008000a00 */
[----:B------:R-:W-:-:S02]  /*0300*/  UISETP.GT.AND UP4, UPT, UR5, UR8, UPT ;  /* 0x000000080500728c */ /* 0x000fc4000bf84270 */
[----:B-1----:R-:W-:-:S11]  /*0310*/  UISETP.GT.AND UP5, UPT, UR5, UR4, UPT ;  /* 0x000000040500728c */ /* 0x002fd6000bfa4270 */
.L_x_167:
[----:B------:R-:W1:Y:S02]  /*0320*/  LDCU UR5, c[0x0][0x400] ;  /* 0x00008000ff0577ac */ /* 0x000e640008000800 */
[----:B-1----:R-:W-:-:S09]  /*0330*/  UISETP.GT.AND UP0, UPT, UR5, URZ, UPT ;  /* 0x000000ff0500728c */ /* 0x002fd2000bf04270 */
[----:B--2---:R-:W-:Y:S05]  /*0340*/  BRA.U !UP0, `(.L_x_0) ;  /* 0x0000000108887547 */ /* 0x004fea000b800000 */
[----:B------:R-:W1:Y:S01]  /*0350*/  LDC.64 R10, c[0x0][0x3f8] ;  /* 0x0000fe00ff0a7b82 */ /* 0x000e620000000a00 */
[----:B------:R-:W2:Y:S01]  /*0360*/  LDCU.64 UR8, c[0x0][0x3f8] ;  /* 0x00007f00ff0877ac */ /* 0x000ea20008000a00 */
[----:B------:R-:W-:Y:S01]  /*0370*/  MOV R25, RZ ;  /* 0x000000ff00197202 */ /* 0x000fe20000000f00 */
[----:B------:R-:W3:Y:S01]  /*0380*/  LDCU UR5, c[0x0][0x400] ;  /* 0x00008000ff0577ac */ /* 0x000ee20008000800 */
[----:B--2---:R-:W-:Y:S02]  /*0390*/  IMAD.U32 R8, RZ, RZ, UR8 ;  /* 0x00000008ff087e24 */ /* 0x004fe4000f8e00ff */
[----:B------:R-:W-:Y:S02]  /*03a0*/  IMAD.U32 R9, RZ, RZ, UR9 ;  /* 0x00000009ff097e24 */ /* 0x000fe4000f8e00ff */
[C---:B---3--:R-:W-:Y:S02]  /*03b0*/  IMAD R7, R4.reuse, UR5, RZ ;  /* 0x0000000504077c24 */ /* 0x048fe4000f8e02ff */
[----:B-1----:R-:W-:-:S07]  /*03c0*/  IMAD.WIDE R10, R4, 0x8, R10 ;  /* 0x00000008040a7825 */ /* 0x002fce00078e020a */
.L_x_1:
[----:B01----:R-:W2:Y:S04]  /*03d0*/  LDG.E.64 R12, desc[UR10][R10.64] ;  /* 0x0000000a0a0c7981 */ /* 0x003ea8000c1e1b00 */
[----:B------:R-:W3:Y:S01]  /*03e0*/  LDG.E.64 R16, desc[UR10][R8.64] ;  /* 0x0000000a08107981 */ /* 0x000ee2000c1e1b00 */
[----:B------:R-:W-:Y:S01]  /*03f0*/  ISETP.NE.AND P0, PT, R4, R25, PT ;  /* 0x000000190400720c */ /* 0x000fe20003f05270 */
[----:B--2---:R-:W0:Y:S08]  /*0400*/  F2I.F64.TRUNC R12, R12 ;  /* 0x0000000c000c7311 */ /* 0x004e30000030d100 */
[----:B0-----:R-:W3:Y:S04]  /*0410*/  I2F.F64 R22, R12 ;  /* 0x0000000c00167312 */ /* 0x001ee80000201c00 */
[----:B---3--:R-:W-:-:S14]  /*0420*/  DSETP.NEU.OR P0, PT, R22, R16, !P0 ;  /* 0x000000101600722a */ /* 0x008fdc000470d400 */
[----:B------:R-:W0:Y:S01]  /*0430*/  @!P0 LDC.64 R20, c[0x0][0x3e8] ;  /* 0x0000fa00ff148b82 */ /* 0x000e220000000a00 */
[----:B------:R-:W1:Y:S01]  /*0440*/  @!P0 I2F.F64 R18, R25 ;  /* 0x0000001900128312 */ /* 0x000e620000201c00 */
[----:B------:R-:W-:-:S04]  /*0450*/  @!P0 IMAD.IADD R27, R6, 0x1, R7 ;  /* 0x00000001061b8824 */ /* 0x000fc800078e0207 */
[----:B0-----:R-:W-:-:S05]  /*0460*/  @!P0 IMAD.WIDE R20, R27, 0x8, R20 ;  /* 0x000000081b148825 */ /* 0x001fca00078e0214 */
[----:B-1----:R1:W-:Y:S04]  /*0470*/  @!P0 STG.E.64 desc[UR10][R20.64], R18 ;  /* 0x0000001214008986 */ /* 0x0023e8000c101b0a */
[----:B------:R0:W2:Y:S01]  /*0480*/  @!P0 LDG.E.64 R16, desc[UR10][R8.64] ;  /* 0x0000000a08108981 */ /* 0x0000a2000c1e1b00 */
[----:B------:R-:W-:Y:S01]  /*0490*/  @!P0 VIADD R6, R6, 0x1 ;  /* 0x0000000106068836 */ /* 0x000fe20000000000 */
[----:B0-----:R-:W-:-:S05]  /*04a0*/  IADD3 R8, P6, PT, R8, 0x8, RZ ;  /* 0x0000000808087810 */ /* 0x001fca0007fde0ff */
[----:B------:R-:W-:Y:S01]  /*04b0*/  IMAD.X R9, RZ, RZ, R9, P6 ;  /* 0x000000ffff097224 */ /* 0x000fe200030e0609 */
[----:B--2---:R-:W-:-:S14]  /*04c0*/  DSETP.NEU.AND P4, PT, R22, R16, PT ;  /* 0x000000101600722a */ /* 0x004fdc0003f8d000 */
[----:B------:R-:W0:Y:S01]  /*04d0*/  @P4 LDC.64 R12, c[0x0][0x3f0] ;  /* 0x0000fc00ff0c4b82 */ /* 0x000e220000000a00 */
[----:B------:R2:W3:Y:S01]  /*04e0*/  @P4 I2F.F64 R16, R25 ;  /* 0x0000001900104312 */ /* 0x0004e20000201c00 */
[C---:B------:R-:W-:Y:S01]  /*04f0*/  @P4 IMAD.IADD R23, R5.reuse, 0x1, R7 ;  /* 0x0000000105174824 */ /* 0x040fe200078e0207 */
[----:B------:R-:W-:Y:S02]  /*0500*/  @P4 IADD3 R5, PT, PT, R5, 0x1, RZ ;  /* 0x0000000105054810 */ /* 0x000fe40007ffe0ff */
[----:B--2---:R-:W-:-:S04]  /*0510*/  IADD3 R25, PT, PT, R25, 0x1, RZ ;  /* 0x0000000119197810 */ /* 0x004fc80007ffe0ff */
[----:B------:R-:W-:Y:S01]  /*0520*/  ISETP.NE.AND P5, PT, R25, UR14, PT ;  /* 0x0000000e19007c0c */ /* 0x000fe2000bfa5270 */
[----:B0-----:R-:W-:-:S05]  /*0530*/  @P4 IMAD.WIDE R12, R23, 0x8, R12 ;  /* 0x00000008170c4825 */ /* 0x001fca00078e020c */
[----:B---3--:R1:W-:Y:S07]  /*0540*/  @P4 STG.E.64 desc[UR10][R12.64], R16 ;  /* 0x000000100c004986 */ /* 0x0083ee000c101b0a */
[----:B------:R-:W-:Y:S05]  /*0550*/  @P5 BRA `(.L_x_1) ;  /* 0xfffffffc009c5947 */ /* 0x000fea000383ffff */
[----:B------:R-:W-:Y:S05]  /*0560*/  BRA `(.L_x_2) ;  /* 0x0000000000087947 */ /* 0x000fea0003800000 */
.L_x_0:
[----:B------:R-:W1:Y:S02]  /*0570*/  LDCU UR5, c[0x0][0x400] ;  /* 0x00008000ff0577ac */ /* 0x000e640008000800 */
[----:B-1----:R-:W-:-:S07]  /*0580*/  IMAD R7, R4, UR5, RZ ;  /* 0x0000000504077c24 */ /* 0x002fce000f8e02ff */
.L_x_2:
[----:B------:R-:W-:Y:S01]  /*0590*/  ISETP.GT.AND P4, PT, R6, RZ, PT ;  /* 0x000000ff0600720c */ /* 0x000fe20003f84270 */
[----:B------:R-:W-:-:S12]  /*05a0*/  BSSY.RECONVERGENT B0, `(.L_x_3) ;  /* 0x0000063000007945 */ /* 0x000fd80003800200 */
[----:B------:R-:W-:Y:S05]  /*05b0*/  @!P4 BRA `(.L_x_4) ;  /* 0x000000040084c947 */ /* 0x000fea0003800000 */
[----:B-1----:R-:W1:Y:S01]  /*05c0*/  LDC.64 R12, c[0x0][0x3e8] ;  /* 0x0000fa00ff0c7b82 */ /* 0x002e620000000a00 */
[--C-:B------:R-:W-:Y:S01]  /*05d0*/  IMAD.IADD R10, R6, 0x1, R7.reuse ;  /* 0x00000001060a7824 */ /* 0x100fe200078e0207 */
[----:B------:R-:W-:Y:S01]  /*05e0*/  BSSY.RELIABLE B1, `(.L_x_5) ;  /* 0x000004f000017945 */ /* 0x000fe20003800100 */
[----:B------:R-:W-:-:S03]  /*05f0*/  IMAD.MOV.U32 R11, RZ, RZ, R7 ;  /* 0x000000ffff0b7224 */ /* 0x000fc600078e0007 */
[C---:B------:R-:W-:Y:S02]  /*0600*/  ISETP.GE.AND P0, PT, R7.reuse, R10, PT ;  /* 0x0000000a0700720c */ /* 0x040fe40003f06270 */
[----:B------:R-:W2:Y:S08]  /*0610*/  LDC.64 R22, c[0x0][0x3c0] ;  /* 0x0000f000ff167b82 */ /* 0x000eb00000000a00 */
[----:B------:R-:W3:Y:S01]  /*0620*/  LDC.64 R8, c[0x0][0x3e0] ;  /* 0x0000f800ff087b82 */ /* 0x000ee20000000a00 */
[----:B-1----:R-:W-:-:S04]  /*0630*/  IMAD.WIDE R12, R7, 0x8, R12 ;  /* 0x00000008070c7825 */ /* 0x002fc800078e020c */
[----:B--2---:R-:W-:Y:S01]  /*0640*/  IMAD.WIDE R22, R7, 0x8, R22 ;  /* 0x0000000807167825 */ /* 0x004fe200078e0216 */
[----:B------:R-:W-:Y:S06]  /*0650*/  @P0 BRA `(.L_x_6) ;  /* 0x00000004001c0947 */ /* 0x000fec0003800000 */
[----:B------:R-:W-:Y:S01]  /*0660*/  IADD3 R16, PT, PT, R10, -R11, RZ ;  /* 0x8000000b0a107210 */ /* 0x000fe20007ffe0ff */
[----:B------:R-:W-:Y:S01]  /*0670*/  BSSY.RECONVERGENT B2, `(.L_x_7) ;  /* 0x0000028000027945 */ /* 0x000fe20003800200 */
[----:B------:R-:W-:Y:S02]  /*0680*/  PLOP3.LUT P0, PT, PT, PT, PT, 0x80, 0x8 ;  /* 0x000000000008781c */ /* 0x000fe40003f0f070 */
[----:B------:R-:W-:-:S13]  /*0690*/  ISETP.GT.AND P5, PT, R16, 0x3, PT ;  /* 0x000000031000780c */ /* 0x000fda0003fa4270 */
[----:B------:R-:W-:Y:S05]  /*06a0*/  @!P5 BRA `(.L_x_8) ;  /* 0x000000000090d947 */ /* 0x000fea0003800000 */
[----:B------:R-:W-:Y:S01]  /*06b0*/  PLOP3.LUT P0, PT, PT, PT, PT, 0x8, 0x80 ;  /* 0x000000000080781c */ /* 0x000fe20003f0e170 */
[----:B------:R-:W-:-:S12]  /*06c0*/  VIADD R20, R10, 0xfffffffd ;  /* 0xfffffffd0a147836 */ /* 0x000fd80000000000 */
.L_x_9:
[----:B01----:R-:W2:Y:S01]  /*06d0*/  LDG.E.64 R18, desc[UR10][R12.64] ;  /* 0x0000000a0c127981 */ /* 0x003ea2000c1e1b00 */
[----:B------:R-:W0:Y:S01]  /*06e0*/  LDC.64 R16, c[0x0][0x3e0] ;  /* 0x0000f800ff107b82 */ /* 0x000e220000000a00 */
[----:B--2---:R-:W1:Y:S02]  /*06f0*/  F2I.F64.TRUNC R18, R18 ;  /* 0x0000001200127311 */ /* 0x004e64000030d100 */
[----:B-1----:R-:W-:-:S04]  /*0700*/  IMAD.IADD R25, R18, 0x1, R7 ;  /* 0x0000000112197824 */ /* 0x002fc800078e0207 */
[----:B0-----:R-:W-:-:S06]  /*0710*/  IMAD.WIDE R24, R25, 0x8, R16 ;  /* 0x0000000819187825 */ /* 0x001fcc00078e0210 */
[----:B------:R-:W2:Y:S01]  /*0720*/  LDG.E.64 R24, desc[UR10][R24.64] ;  /* 0x0000000a18187981 */ /* 0x000ea2000c1e1b00 */
[----:B------:R-:W-:Y:S01]  /*0730*/  MOV R18, R22 ;  /* 0x0000001600127202 */ /* 0x000fe20000000f00 */
[----:B------:R-:W-:-:S05]  /*0740*/  IMAD.MOV.U32 R19, RZ, RZ, R23 ;  /* 0x000000ffff137224 */ /* 0x000fca00078e0017 */
[----:B--2---:R0:W-:Y:S04]  /*0750*/  STG.E.64 desc[UR10][R18.64], R24 ;  /* 0x0000001812007986 */ /* 0x0041e8000c101b0a */
[----:B------:R-:W2:Y:S02]  /*0760*/  LDG.E.64 R22, desc[UR10][R12.64+0x8] ;  /* 0x0000080a0c167981 */ /* 0x000ea4000c1e1b00 */
[----:B--2---:R-:W1:Y:S02]  /*0770*/  F2I.F64.TRUNC R22, R22 ;  /* 0x0000001600167311 */ /* 0x004e64000030d100 */
[----:B-1----:R-:W-:-:S04]  /*0780*/  IMAD.IADD R27, R22, 0x1, R7 ;  /* 0x00000001161b7824 */ /* 0x002fc800078e0207 */
[----:B------:R-:W-:-:S06]  /*0790*/  IMAD.WIDE R26, R27, 0x8, R16 ;  /* 0x000000081b1a7825 */ /* 0x000fcc00078e0210 */
[----:B------:R-:W2:Y:S04]  /*07a0*/  LDG.E.64 R26, desc[UR10][R26.64] ;  /* 0x0000000a1a1a7981 */ /* 0x000ea8000c1e1b00 */
[----:B--2---:R1:W-:Y:S04]  /*07b0*/  STG.E.64 desc[UR10][R18.64+0x8], R26 ;  /* 0x0000081a12007986 */ /* 0x0043e8000c101b0a */
[----:B------:R-:W2:Y:S02]  /*07c0*/  LDG.E.64 R28, desc[UR10][R12.64+0x10] ;  /* 0x0000100a0c1c7981 */ /* 0x000ea4000c1e1b00 */
[----:B--2---:R-:W2:Y:S02]  /*07d0*/  F2I.F64.TRUNC R28, R28 ;  /* 0x0000001c001c7311 */ /* 0x004ea4000030d100 */
[----:B--2---:R-:W-:-:S05]  /*07e0*/  IADD3 R31, PT, PT, R28, R7, RZ ;  /* 0x000000071c1f7210 */ /* 0x004fca0007ffe0ff */
[----:B------:R-:W-:-:S06]  /*07f0*/  IMAD.WIDE R30, R31, 0x8, R16 ;  /* 0x000000081f1e7825 */ /* 0x000fcc00078e0210 */
[----:B------:R-:W2:Y:S04]  /*0800*/  LDG.E.64 R30, desc[UR10][R30.64] ;  /* 0x0000000a1e1e7981 */ /* 0x000ea8000c1e1b00 */
[----:B--2---:R1:W-:Y:S04]  /*0810*/  STG.E.64 desc[UR10][R18.64+0x10], R30 ;  /* 0x0000101e12007986 */ /* 0x0043e8000c101b0a */
[----:B0-----:R-:W2:Y:S02]  /*0820*/  LDG.E.64 R24, desc[UR10][R12.64+0x18] ;  /* 0x0000180a0c187981 */ /* 0x001ea4000c1e1b00 */
[----:B--2---:R-:W0:Y:S02]  /*0830*/  F2I.F64.TRUNC R24, R24 ;  /* 0x0000001800187311 */ /* 0x004e24000030d100 */
[----:B0-----:R-:W-:-:S04]  /*0840*/  IMAD.IADD R21, R24, 0x1, R7 ;  /* 0x0000000118157824 */ /* 0x001fc800078e0207 */
[----:B------:R-:W-:-:S06]  /*0850*/  IMAD.WIDE R16, R21, 0x8, R16 ;  /* 0x0000000815107825 */ /* 0x000fcc00078e0210 */
[----:B------:R-:W2:Y:S01]  /*0860*/  LDG.E.64 R16, desc[UR10][R16.64] ;  /* 0x0000000a10107981 */ /* 0x000ea2000c1e1b00 */
[----:B------:R-:W-:Y:S01]  /*0870*/  VIADD R11, R11, 0x4 ;  /* 0x000000040b0b7836 */ /* 0x000fe20000000000 */
[----:B------:R-:W-:-:S04]  /*0880*/  IADD3 R22, P6, PT, R18, 0x20, RZ ;  /* 0x0000002012167810 */ /* 0x000fc80007fde0ff */
[----:B------:R-:W-:Y:S02]  /*0890*/  ISETP.GE.AND P5, PT, R11, R20, PT ;  /* 0x000000140b00720c */ /* 0x000fe40003fa6270 */
[----:B------:R-:W-:Y:S02]  /*08a0*/  IADD3.X R23, PT, PT, RZ, R19, RZ, P6, !PT ;  /* 0x00000013ff177210 */ /* 0x000fe400037fe4ff */
[----:B------:R-:W-:-:S05]  /*08b0*/  IADD3 R12, P6, PT, R12, 0x20, RZ ;  /* 0x000000200c0c7810 */ /* 0x000fca0007fde0ff */
[----:B------:R-:W-:Y:S01]  /*08c0*/  IMAD.X R13, RZ, RZ, R13, P6 ;  /* 0x000000ffff0d7224 */ /* 0x000fe200030e060d */
[----:B--2---:R1:W-:Y:S03]  /*08d0*/  STG.E.64 desc[UR10][R18.64+0x18], R16 ;  /* 0x0000181012007986 */ /* 0x0043e6000c101b0a */
[----:B------:R-:W-:Y:S05]  /*08e0*/  @!P5 BRA `(.L_x_9) ;  /* 0xfffffffc0078d947 */ /* 0x000fea000383ffff */
.L_x_8:
[----:B0-----:R-:W-:Y:S05]  /*08f0*/  BSYNC.RECONVERGENT B2 ;  /* 0x0000000000027941 */ /* 0x001fea0003800200 */
.L_x_7:
[----:B-1----:R-:W-:Y:S01]  /*0900*/  IMAD.IADD R16, R10, 0x1, -R11 ;  /* 0x000000010a107824 */ /* 0x002fe200078e0a0b */
[----:B------:R-:W-:Y:S04]  /*0910*/  BSSY.RECONVERGENT B2, `(.L_x_10) ;  /* 0x0000018000027945 */ /* 0x000fe80003800200 */
[----:B------:R-:W-:-:S13]  /*0920*/  ISETP.GT.AND P5, PT, R16, 0x1, PT ;  /* 0x000000011000780c */ /* 0x000fda0003fa4270 */
[----:B------:R-:W-:Y:S05]  /*0930*/  @!P5 BRA `(.L_x_11) ;  /* 0x000000000054d947 */ /* 0x000fea0003800000 */
[----:B------:R-:W2:Y:S01]  /*0940*/  LDG.E.64 R18, desc[UR10][R12.64] ;  /* 0x0000000a0c127981 */ /* 0x000ea2000c1e1b00 */
[----:B------:R-:W0:Y:S01]  /*0950*/  LDC.64 R16, c[0x0][0x3e0] ;  /* 0x0000f800ff107b82 */ /* 0x000e220000000a00 */
[----:B--2---:R-:W1:Y:S02]  /*0960*/  F2I.F64.TRUNC R18, R18 ;  /* 0x0000001200127311 */ /* 0x004e64000030d100 */
[----:B-1----:R-:W-:-:S05]  /*0970*/  IADD3 R21, PT, PT, R18, R7, RZ ;  /* 0x0000000712157210 */ /* 0x002fca0007ffe0ff */
[----:B0-----:R-:W-:-:S06]  /*0980*/  IMAD.WIDE R20, R21, 0x8, R16 ;  /* 0x0000000815147825 */ /* 0x001fcc00078e0210 */
[----:B------:R-:W2:Y:S01]  /*0990*/  LDG.E.64 R20, desc[UR10][R20.64] ;  /* 0x0000000a14147981 */ /* 0x000ea2000c1e1b00 */
[----:B------:R-:W-:Y:S02]  /*09a0*/  IMAD.MOV.U32 R18, RZ, RZ, R22 ;  /* 0x000000ffff127224 */ /* 0x000fe400078e0016 */
[----:B------:R-:W-:-:S05]  /*09b0*/  IMAD.MOV.U32 R19, RZ, RZ, R23 ;  /* 0x000000ffff137224 */ /* 0x000fca00078e0017 */
[----:B--2---:R0:W-:Y:S04]  /*09c0*/  STG.E.64 desc[UR10][R18.64], R20 ;  /* 0x0000001412007986 */ /* 0x0041e8000c101b0a */
[----:B------:R-:W2:Y:S02]  /*09d0*/  LDG.E.64 R24, desc[UR10][R12.64+0x8] ;  /* 0x0000080a0c187981 */ /* 0x000ea4000c1e1b00 */
[----:B--2---:R-:W1:Y:S02]  /*09e0*/  F2I.F64.TRUNC R24, R24 ;  /* 0x0000001800187311 */ /* 0x004e64000030d100 */
[----:B-1----:R-:W-:-:S05]  /*09f0*/  IADD3 R27, PT, PT, R24, R7, RZ ;  /* 0x00000007181b7210 */ /* 0x002fca0007ffe0ff */
[----:B------:R-:W-:-:S06]  /*0a00*/  IMAD.WIDE R16, R27, 0x8, R16 ;  /* 0x000000081b107825 */ /* 0x000fcc00078e0210 */
[----:B------:R-:W2:Y:S01]  /*0a10*/  LDG.E.64 R16, desc[UR10][R16.64] ;  /* 0x0000000a10107981 */ /* 0x000ea2000c1e1b00 */
[----:B------:R-:W-:Y:S01]  /*0a20*/  IADD3 R22, P5, PT, R22, 0x10, RZ ;  /* 0x0000001016167810 */ /* 0x000fe20007fbe0ff */
[----:B------:R-:W-:Y:S01]  /*0a30*/  VIADD R11, R11, 0x2 ;  /* 0x000000020b0b7836 */ /* 0x000fe20000000000 */
[----:B------:R-:W-:Y:S02]  /*0a40*/  IADD3 R12, P6, PT, R12, 0x10, RZ ;  /* 0x000000100c0c7810 */ /* 0x000fe40007fde0ff */
[----:B------:R-:W-:Y:S01]  /*0a50*/  PLOP3.LUT P0, PT, PT, PT, PT, 0x8, 0x80 ;  /* 0x000000000080781c */ /* 0x000fe20003f0e170 */
[----:B------:R-:W-:Y:S01]  /*0a60*/  IMAD.X R23, RZ, RZ, R23, P5 ;  /* 0x000000ffff177224 */ /* 0x000fe200028e0617 */
[----:B------:R-:W-:Y:S01]  /*0a70*/  IADD3.X R13, PT, PT, RZ, R13, RZ, P6, !PT ;  /* 0x0000000dff0d7210 */ /* 0x000fe200037fe4ff */
[----:B--2---:R0:W-:Y:S10]  /*0a80*/  STG.E.64 desc[UR10][R18.64+0x8], R16 ;  /* 0x0000081012007986 */ /* 0x0041f4000c101b0a */
.L_x_11:
[----:B------:R-:W-:Y:S05]  /*0a90*/  BSYNC.RECONVERGENT B2 ;  /* 0x0000000000027941 */ /* 0x000fea0003800200 */
.L_x_10:
[----:B------:R-:W-:-:S13]  /*0aa0*/  ISETP.NE.OR P0, PT, R11, R10, P0 ;  /* 0x0000000a0b00720c */ /* 0x000fda0000705670 */
[----:B------:R-:W-:Y:S05]  /*0ab0*/  @!P0 BREAK.RELIABLE B1 ;  /* 0x0000000000018942 */ /* 0x000fea0003800100 */
[----:B------:R-:W-:Y:S05]  /*0ac0*/  @!P0 BRA `(.L_x_4) ;  /* 0x0000000000408947 */ /* 0x000fea0003800000 */
.L_x_6:
[----:B0-----:R-:W-:Y:S05]  /*0ad0*/  BSYNC.RELIABLE B1 ;  /* 0x0000000000017941 */ /* 0x001fea0003800100 */
.L_x_5:
[----:B--2---:R-:W2:Y:S02]  /*0ae0*/  LDG.E.64 R16, desc[UR10][R12.64] ;  /* 0x0000000a0c107981 */ /* 0x004ea4000c1e1b00 */
[----:B--2---:R-:W0:Y:S02]  /*0af0*/  F2I.F64.TRUNC R16, R16 ;  /* 0x0000001000107311 */ /* 0x004e24000030d100 */
[----:B0-----:R-:W-:-:S04]  /*0b00*/  IMAD.IADD R19, R16, 0x1, R7 ;  /* 0x0000000110137824 */ /* 0x001fc800078e0207 */
[----:B---3--:R-:W-:-:S06]  /*0b10*/  IMAD.WIDE R18, R19, 0x8, R8 ;  /* 0x0000000813127825 */ /* 0x008fcc00078e0208 */
[----:B------:R-:W2:Y:S01]  /*0b20*/  LDG.E.64 R18, desc[UR10][R18.64] ;  /* 0x0000000a12127981 */ /* 0x000ea2000c1e1b00 */
[----:B------:R-:W-:Y:S01]  /*0b30*/  IMAD.MOV.U32 R16, RZ, RZ, R22 ;  /* 0x000000ffff107224 */ /* 0x000fe200078e0016 */
[----:B------:R-:W-:Y:S01]  /*0b40*/  MOV R17, R23 ;  /* 0x0000001700117202 */ /* 0x000fe20000000f00 */
[----:B------:R-:W-:Y:S01]  /*0b50*/  VIADD R11, R11, 0x1 ;  /* 0x000000010b0b7836 */ /* 0x000fe20000000000 */
[----:B------:R-:W-:Y:S02]  /*0b60*/  IADD3 R22, P5, PT, R22, 0x8, RZ ;  /* 0x0000000816167810 */ /* 0x000fe40007fbe0ff */
[----:B------:R-:W-:Y:S02]  /*0b70*/  IADD3 R12, P6, PT, R12, 0x8, RZ ;  /* 0x000000080c0c7810 */ /* 0x000fe40007fde0ff */
[----:B------:R-:W-:Y:S01]  /*0b80*/  ISETP.NE.AND P0, PT, R11, R10, PT ;  /* 0x0000000a0b00720c */ /* 0x000fe20003f05270 */
[----:B------:R-:W-:Y:S01]  /*0b90*/  IMAD.X R23, RZ, RZ, R23, P5 ;  /* 0x000000ffff177224 */ /* 0x000fe200028e0617 */
[----:B------:R-:W-:Y:S01]  /*0ba0*/  IADD3.X R13, PT, PT, RZ, R13, RZ, P6, !PT ;  /* 0x0000000dff0d7210 */ /* 0x000fe200037fe4ff */
[----:B--2---:R2:W-:Y:S10]  /*0bb0*/  STG.E.64 desc[UR10][R16.64], R18 ;  /* 0x0000001210007986 */ /* 0x0045f4000c101b0a */
[----:B------:R-:W-:Y:S05]  /*0bc0*/  @P0 BRA `(.L_x_5) ;  /* 0xfffffffc00c40947 */ /* 0x000fea000383ffff */
.L_x_4:
[----:B0-----:R-:W-:Y:S05]  /*0bd0*/  BSYNC.RECONVERGENT B0 ;  /* 0x0000000000007941 */ /* 0x001fea0003800200 */
.L_x_3:
[----:B------:R-:W-:Y:S01]  /*0be0*/  ISETP.GT.AND P5, PT, R5, RZ, PT ;  /* 0x000000ff0500720c */ /* 0x000fe20003fa4270 */
[----:B------:R-:W-:-:S12]  /*0bf0*/  BSSY.RECONVERGENT B0, `(.L_x_12) ;  /* 0x0000063000007945 */ /* 0x000fd80003800200 */
[----:B------:R-:W-:Y:S05]  /*0c00*/  @!P5 BRA `(.L_x_13) ;  /* 0x000000040084d947 */ /* 0x000fea0003800000 */
[----:B-1----:R-:W0:Y:S01]  /*0c10*/  LDC.64 R12, c[0x0][0x3f0] ;  /* 0x0000fc00ff0c7b82 */ /* 0x002e220000000a00 */
[--C-:B------:R-:W-:Y:S01]  /*0c20*/  IMAD.IADD R10, R5, 0x1, R7.reuse ;  /* 0x00000001050a7824 */ /* 0x100fe200078e0207 */
[----:B------:R-:W-:Y:S01]  /*0c30*/  BSSY.RELIABLE B1, `(.L_x_14) ;  /* 0x000004f000017945 */ /* 0x000fe20003800100 */
[----:B------:R-:W-:-:S03]  /*0c40*/  IMAD.MOV.U32 R11, RZ, RZ, R7 ;  /* 0x000000ffff0b7224 */ /* 0x000fc600078e0007 */
[C---:B------:R-:W-:Y:S02]  /*0c50*/  ISETP.GE.AND P0, PT, R7.reuse, R10, PT ;  /* 0x0000000a0700720c */ /* 0x040fe40003f06270 */
[----:B------:R-:W1:Y:S08]  /*0c60*/  LDC.64 R22, c[0x0][0x3c8] ;  /* 0x0000f200ff167b82 */ /* 0x000e700000000a00 */
[----:B---3--:R-:W3:Y:S01]  /*0c70*/  LDC.64 R8, c[0x0][0x3e0] ;  /* 0x0000f800ff087b82 */ /* 0x008ee20000000a00 */
[----:B0-----:R-:W-:-:S04]  /*0c80*/  IMAD.WIDE R12, R7, 0x8, R12 ;  /* 0x00000008070c7825 */ /* 0x001fc800078e020c */
[----:B-1----:R-:W-:Y:S01]  /*0c90*/  IMAD.WIDE R22, R7, 0x8, R22 ;  /* 0x0000000807167825 */ /* 0x002fe200078e0216 */
[----:B------:R-:W-:Y:S06]  /*0ca0*/  @P0 BRA `(.L_x_15) ;  /* 0x00000004001c0947 */ /* 0x000fec0003800000 */
[----:B--2---:R-:W-:Y:S01]  /*0cb0*/  IADD3 R16, PT, PT, R10, -R11, RZ ;  /* 0x8000000b0a107210 */ /* 0x004fe20007ffe0ff */
[----:B------:R-:W-:Y:S01]  /*0cc0*/  BSSY.RECONVERGENT B2, `(.L_x_16) ;  /* 0x0000028000027945 */ /* 0x000fe20003800200 */
[----:B------:R-:W-:Y:S02]  /*0cd0*/  PLOP3.LUT P0, PT, PT, PT, PT, 0x80, 0x8 ;  /* 0x000000000008781c */ /* 0x000fe40003f0f070 */
[----:B------:R-:W-:-:S13]  /*0ce0*/  ISETP.GT.AND P6, PT, R16, 0x3, PT ;  /* 0x000000031000780c */ /* 0x000fda0003fc4270 */
[----:B------:R-:W-:Y:S05]  /*0cf0*/  @!P6 BRA `(.L_x_17) ;  /* 0x000000000090e947 */ /* 0x000fea0003800000 */
[----:B------:R-:W-:Y:S01]  /*0d00*/  PLOP3.LUT P0, PT, PT, PT, PT, 0x8, 0x80 ;  /* 0x000000000080781c */ /* 0x000fe20003f0e170 */
[----:B------:R-:W-:-:S12]  /*0d10*/  VIADD R20, R10, 0xfffffffd ;  /* 0xfffffffd0a147836 */ /* 0x000fd80000000000 */
.L_x_18:
[----:B-1----:R-:W2:Y:S01]  /*0d20*/  LDG.E.64 R18, desc[UR10][R12.64] ;  /* 0x0000000a0c127981 */ /* 0x002ea2000c1e1b00 */
        /* <DEDUP_REMOVED lines=25> */
[----:B------:R-:W-:Y:S02]  /*0ec0*/  IADD3 R22, P6, PT, R18, 0x20, RZ ;  /* 0x0000002012167810 */ /* 0x000fe40007fde0ff */
[----:B------:R-:W-:-:S03]  /*0ed0*/  IADD3 R11, PT, PT, R11, 0x4, RZ ;  /* 0x000000040b0b7810 */ /* 0x000fc60007ffe0ff */
[----:B------:R-:W-:Y:S01]  /*0ee0*/  IMAD.X R23, RZ, RZ, R19, P6 ;  /* 0x000000ffff177224 */ /* 0x000fe200030e0613 */
[----:B------:R-:W-:-:S05]  /*0ef0*/  IADD3 R12, P6, PT, R12, 0x20, RZ ;  /* 0x000000200c0c7810 */ /* 0x000fca0007fde0ff */
[----:B------:R-:W-:Y:S01]  /*0f00*/  IMAD.X R13, RZ, RZ, R13, P6 ;  /* 0x000000ffff0d7224 */ /* 0x000fe200030e060d */
[----:B------:R-:W-:Y:S01]  /*0f10*/  ISETP.GE.AND P6, PT, R11, R20, PT ;  /* 0x000000140b00720c */ /* 0x000fe20003fc6270 */
[----:B--2---:R1:W-:-:S12]  /*0f20*/  STG.E.64 desc[UR10][R18.64+0x18], R16 ;  /* 0x0000181012007986 */ /* 0x0043d8000c101b0a */
[----:B------:R-:W-:Y:S05]  /*0f30*/  @!P6 BRA `(.L_x_18) ;  /* 0xfffffffc0078e947 */ /* 0x000fea000383ffff */
.L_x_17:
[----:B------:R-:W-:Y:S05]  /*0f40*/  BSYNC.RECONVERGENT B2 ;  /* 0x0000000000027941 */ /* 0x000fea0003800200 */
.L_x_16:
        /* <DEDUP_REMOVED lines=20> */
[----:B------:R-:W-:-:S03]  /*1090*/  PLOP3.LUT P0, PT, PT, PT, PT, 0x8, 0x80 ;  /* 0x000000000080781c */ /* 0x000fc60003f0e170 */
[----:B------:R-:W-:Y:S01]  /*10a0*/  IMAD.X R23, RZ, RZ, R23, P6 ;  /* 0x000000ffff177224 */ /* 0x000fe200030e0617 */
[----:B------:R-:W-:-:S04]  /*10b0*/  IADD3 R12, P6, PT, R12, 0x10, RZ ;  /* 0x000000100c0c7810 */ /* 0x000fc80007fde0ff */
[----:B------:R-:W-:Y:S01]  /*10c0*/  IADD3.X R13, PT, PT, RZ, R13, RZ, P6, !PT ;  /* 0x0000000dff0d7210 */ /* 0x000fe200037fe4ff */
[----:B--2---:R0:W-:Y:S08]  /*10d0*/  STG.E.64 desc[UR10][R18.64+0x8], R16 ;  /* 0x0000081012007986 */ /* 0x0041f0000c101b0a */
.L_x_20:
[----:B------:R-:W-:Y:S05]  /*10e0*/  BSYNC.RECONVERGENT B2 ;  /* 0x0000000000027941 */ /* 0x000fea0003800200 */
.L_x_19:
[----:B------:R-:W-:-:S13]  /*10f0*/  ISETP.NE.OR P0, PT, R11, R10, P0 ;  /* 0x0000000a0b00720c */ /* 0x000fda0000705670 */
[----:B------:R-:W-:Y:S05]  /*1100*/  @!P0 BREAK.RELIABLE B1 ;  /* 0x0000000000018942 */ /* 0x000fea0003800100 */
[----:B------:R-:W-:Y:S05]  /*1110*/  @!P0 BRA `(.L_x_13) ;  /* 0x0000000000408947 */ /* 0x000fea0003800000 */
.L_x_15:
[----:B------:R-:W-:Y:S05]  /*1120*/  BSYNC.RELIABLE B1 ;  /* 0x0000000000017941 */ /* 0x000fea0003800100 */
.L_x_14:
[----:B0-2-4-:R-:W2:Y:S02]  /*1130*/  LDG.E.64 R16, desc[UR10][R12.64] ;  /* 0x0000000a0c107981 */ /* 0x015ea4000c1e1b00 */
        /* <DEDUP_REMOVED lines=8> */
[----:B------:R-:W-:-:S03]  /*11c0*/  IADD3 R12, P0, PT, R12, 0x8, RZ ;  /* 0x000000080c0c7810 */ /* 0x000fc60007f1e0ff */
[----:B------:R-:W-:Y:S01]  /*11d0*/  IMAD.X R23, RZ, RZ, R23, P6 ;  /* 0x000000ffff177224 */ /* 0x000fe200030e0617 */
[----:B------:R-:W-:Y:S02]  /*11e0*/  ISETP.NE.AND P6, PT, R11, R10, PT ;  /* 0x0000000a0b00720c */ /* 0x000fe40003fc5270 */
[----:B------:R-:W-:Y:S01]  /*11f0*/  IADD3.X R13, PT, PT, RZ, R13, RZ, P0, !PT ;  /* 0x0000000dff0d7210 */ /* 0x000fe200007fe4ff */
[----:B--2---:R4:W-:Y:S10]  /*1200*/  STG.E.64 desc[UR10][R16.64], R18 ;  /* 0x0000001210007986 */ /* 0x0049f4000c101b0a */
[----:B------:R-:W-:Y:S05]  /*1210*/  @P6 BRA `(.L_x_14) ;  /* 0xfffffffc00c46947 */ /* 0x000fea000383ffff */
.L_x_13:
[----:B------:R-:W-:Y:S05]  /*1220*/  BSYNC.RECONVERGENT B0 ;  /* 0x0000000000007941 */ /* 0x000fea0003800200 */
.L_x_12:
[----:B---3--:R-:W-:Y:S01]  /*1230*/  VIMNMX R8, PT, PT, R5, R6, !PT ;  /* 0x0000000605087248 */ /* 0x008fe20007fe0100 */
[----:B------:R-:W-:Y:S03]  /*1240*/  BSSY.RECONVERGENT B0, `(.L_x_21) ;  /* 0x000005a000007945 */ /* 0x000fe60003800200 */
[----:B------:R-:W-:-:S13]  /*1250*/  ISETP.GT.AND P0, PT, R8, RZ, PT ;  /* 0x000000ff0800720c */ /* 0x000fda0003f04270 */
[----:B------:R-:W-:Y:S05]  /*1260*/  @!P0 BRA `(.L_x_22) ;  /* 0x00000004005c8947 */ /* 0x000fea0003800000 */
[----:B------:R-:W3:Y:S01]  /*1270*/  LDCU.64 UR8, c[0x0][0x408] ;  /* 0x00008100ff0877ac */ /* 0x000ee20008000a00 */
[----:B012-4-:R-:W0:Y:S01]  /*1280*/  LDC.64 R16, c[0x0][0x3d0] ;  /* 0x0000f400ff107b82 */ /* 0x017e220000000a00 */
[----:B------:R-:W-:Y:S01]  /*1290*/  ISETP.GT.AND P0, PT, R8, RZ, PT ;  /* 0x000000ff0800720c */ /* 0x000fe20003f04270 */
[----:B------:R-:W-:Y:S06]  /*12a0*/  BSSY.RELIABLE B1, `(.L_x_23) ;  /* 0x0000045000017945 */ /* 0x000fec0003800100 */
[----:B------:R-:W1:Y:S01]  /*12b0*/  LDC.64 R12, c[0x0][0x3d8] ;  /* 0x0000f600ff0c7b82 */ /* 0x000e620000000a00 */
[----:B---3--:R-:W-:-:S02]  /*12c0*/  UIADD3 UR8, UPT, UPT, UR8, 0x1, URZ ;  /* 0x0000000108087890 */ /* 0x008fc4000fffe0ff */
[----:B------:R-:W-:-:S04]  /*12d0*/  UIADD3 UR9, UPT, UPT, UR9, 0x1, URZ ;  /* 0x0000000109097890 */ /* 0x000fc8000fffe0ff */
[C---:B------:R-:W-:Y:S02]  /*12e0*/  IMAD R9, R4.reuse, UR8, RZ ;  /* 0x0000000804097c24 */ /* 0x040fe4000f8e02ff */
[----:B------:R-:W-:Y:S02]  /*12f0*/  IMAD R11, R4, UR9, RZ ;  /* 0x00000009040b7c24 */ /* 0x000fe4000f8e02ff */
[----:B0-----:R-:W-:-:S04]  /*1300*/  IMAD.WIDE R16, R9, 0x8, R16 ;  /* 0x0000000809107825 */ /* 0x001fc800078e0210 */
[----:B------:R-:W-:Y:S02]  /*1310*/  IMAD.MOV.U32 R9, RZ, RZ, RZ ;  /* 0x000000ffff097224 */ /* 0x000fe400078e00ff */
[----:B-1----:R-:W-:Y:S01]  /*1320*/  IMAD.WIDE R12, R11, 0x8, R12 ;  /* 0x000000080b0c7825 */ /* 0x002fe200078e020c */
[----:B------:R-:W-:Y:S06]  /*1330*/  @!P0 BRA `(.L_x_24) ;  /* 0x0000000000ec8947 */ /* 0x000fec0003800000 */
[----:B------:R-:W-:Y:S01]  /*1340*/  IMAD.IADD R10, R8, 0x1, -R9 ;  /* 0x00000001080a7824 */ /* 0x000fe200078e0a09 */
[----:B------:R-:W-:Y:S01]  /*1350*/  BSSY.RECONVERGENT B2, `(.L_x_25) ;  /* 0x0000020000027945 */ /* 0x000fe20003800200 */
[----:B------:R-:W-:-:S03]  /*1360*/  PLOP3.LUT P0, PT, PT, PT, PT, 0x80, 0x8 ;  /* 0x000000000008781c */ /* 0x000fc60003f0f070 */
[----:B------:R-:W-:-:S13]  /*1370*/  ISETP.GT.AND P6, PT, R10, 0x3, PT ;  /* 0x000000030a00780c */ /* 0x000fda0003fc4270 */
[----:B------:R-:W-:Y:S05]  /*1380*/  @!P6 BRA `(.L_x_26) ;  /* 0x000000000070e947 */ /* 0x000fea0003800000 */
[----:B------:R-:W-:Y:S02]  /*1390*/  PLOP3.LUT P0, PT, PT, PT, PT, 0x8, 0x80 ;  /* 0x000000000080781c */ /* 0x000fe40003f0e170 */
[----:B------:R-:W-:-:S11]  /*13a0*/  IADD3 R28, PT, PT, R8, -0x3, RZ ;  /* 0xfffffffd081c7810 */ /* 0x000fd60007ffe0ff */
.L_x_27:
[C---:B0-----:R-:W-:Y:S01]  /*13b0*/  VIADD R18, R9.reuse, 0x1 ;  /* 0x0000000109127836 */ /* 0x041fe20000000000 */
[----:B------:R0:W1:Y:S01]  /*13c0*/  I2F.F64 R10, R9 ;  /* 0x00000009000a7312 */ /* 0x0000620000201c00 */
[C---:B------:R-:W-:Y:S01]  /*13d0*/  VIADD R20, R9.reuse, 0x2 ;  /* 0x0000000209147836 */ /* 0x040fe20000000000 */
[----:B------:R-:W-:Y:S01]  /*13e0*/  IADD3 R22, PT, PT, R9, 0x3, RZ ;  /* 0x0000000309167810 */ /* 0x000fe20007ffe0ff */
[----:B------:R-:W-:Y:S01]  /*13f0*/  IMAD.MOV.U32 R24, RZ, RZ, R16 ;  /* 0x000000ffff187224 */ /* 0x000fe200078e0010 */
[----:B------:R-:W-:Y:S01]  /*1400*/  MOV R26, R12 ;  /* 0x0000000c001a7202 */ /* 0x000fe20000000f00 */
[----:B------:R-:W-:Y:S02]  /*1410*/  IMAD.MOV.U32 R25, RZ, RZ, R17 ;  /* 0x000000ffff197224 */ /* 0x000fe400078e0011 */
[----:B------:R-:W-:Y:S01]  /*1420*/  IMAD.MOV.U32 R27, RZ, RZ, R13 ;  /* 0x000000ffff1b7224 */ /* 0x000fe200078e000d */
[----:B------:R-:W2:Y:S01]  /*1430*/  I2F.F64 R18, R18 ;  /* 0x0000001200127312 */ /* 0x000ea20000201c00 */
[----:B------:R-:W-:-:S02]  /*1440*/  IADD3 R12, P6, PT, R26, 0x20, RZ ;  /* 0x000000201a0c7810 */ /* 0x000fc40007fde0ff */
[----:B0-----:R-:W-:-:S03]  /*1450*/  IADD3 R9, PT, PT, R9, 0x4, RZ ;  /* 0x0000000409097810 */ /* 0x001fc60007ffe0ff */
[----:B------:R-:W-:Y:S01]  /*1460*/  IMAD.X R13, RZ, RZ, R27, P6 ;  /* 0x000000ffff0d7224 */ /* 0x000fe200030e061b */
[----:B-1----:R0:W-:Y:S01]  /*1470*/  STG.E.64 desc[UR10][R24.64], R10 ;  /* 0x0000000a18007986 */ /* 0x0021e2000c101b0a */
[----:B------:R-:W1:Y:S01]  /*1480*/  I2F.F64 R20, R20 ;  /* 0x0000001400147312 */ /* 0x000e620000201c00 */
[----:B------:R-:W-:Y:S02]  /*1490*/  IADD3 R16, P6, PT, R24, 0x20, RZ ;  /* 0x0000002018107810 */ /* 0x000fe40007fde0ff */
[----:B------:R0:W-:Y:S03]  /*14a0*/  STG.E.64 desc[UR10][R26.64], R10 ;  /* 0x0000000a1a007986 */ /* 0x0001e6000c101b0a */
[----:B------:R-:W-:Y:S01]  /*14b0*/  IMAD.X R17, RZ, RZ, R25, P6 ;  /* 0x000000ffff117224 */ /* 0x000fe200030e0619 */
[----:B--2---:R0:W-:Y:S01]  /*14c0*/  STG.E.64 desc[UR10][R24.64+0x8], R18 ;  /* 0x0000081218007986 */ /* 0x0041e2000c101b0a */
[----:B------:R-:W2:Y:S01]  /*14d0*/  I2F.F64 R22, R22 ;  /* 0x0000001600167312 */ /* 0x000ea20000201c00 */
[----:B------:R-:W-:-:S02]  /*14e0*/  ISETP.GE.AND P6, PT, R9, R28, PT ;  /* 0x0000001c0900720c */ /* 0x000fc40003fc6270 */
[----:B------:R0:W-:Y:S04]  /*14f0*/  STG.E.64 desc[UR10][R26.64+0x8], R18 ;  /* 0x000008121a007986 */ /* 0x0001e8000c101b0a */
[----:B-1----:R0:W-:Y:S04]  /*1500*/  STG.E.64 desc[UR10][R24.64+0x10], R20 ;  /* 0x0000101418007986 */ /* 0x0021e8000c101b0a */
[----:B------:R0:W-:Y:S04]  /*1510*/  STG.E.64 desc[UR10][R26.64+0x10], R20 ;  /* 0x000010141a007986 */ /* 0x0001e8000c101b0a */
[----:B--2---:R0:W-:Y:S04]  /*1520*/  STG.E.64 desc[UR10][R24.64+0x18], R22 ;  /* 0x0000181618007986 */ /* 0x0041e8000c101b0a */
[----:B------:R0:W-:Y:S01]  /*1530*/  STG.E.64 desc[UR10][R26.64+0x18], R22 ;  /* 0x000018161a007986 */ /* 0x0001e2000c101b0a */
[----:B------:R-:W-:Y:S05]  /*1540*/  @!P6 BRA `(.L_x_27) ;  /* 0xfffffffc0098e947 */ /* 0x000fea000383ffff */
.L_x_26:
[----:B------:R-:W-:Y:S05]  /*1550*/  BSYNC.RECONVERGENT B2 ;  /* 0x0000000000027941 */ /* 0x000fea0003800200 */
.L_x_25:
[----:B0-----:R-:W-:Y:S01]  /*1560*/  IMAD.IADD R10, R8, 0x1, -R9 ;  /* 0x00000001080a7824 */ /* 0x001fe200078e0a09 */
[----:B------:R-:W-:Y:S04]  /*1570*/  BSSY.RECONVERGENT B2, `(.L_x_28) ;  /* 0x0000014000027945 */ /* 0x000fe80003800200 */
[----:B------:R-:W-:-:S13]  /*1580*/  ISETP.GT.AND P6, PT, R10, 0x1, PT ;  /* 0x000000010a00780c */ /* 0x000fda0003fc4270 */
[----:B------:R-:W-:Y:S05]  /*1590*/  @!P6 BRA `(.L_x_29) ;  /* 0x000000000044e947 */ /* 0x000fea0003800000 */
[----:B------:R-:W-:Y:S01]  /*15a0*/  IADD3 R18, PT, PT, R9, 0x1, RZ ;  /* 0x0000000109127810 */ /* 0x000fe20007ffe0ff */
[----:B------:R0:W1:Y:S01]  /*15b0*/  I2F.F64 R10, R9 ;  /* 0x00000009000a7312 */ /* 0x0000620000201c00 */
[----:B------:R-:W-:Y:S01]  /*15c0*/  IMAD.MOV.U32 R20, RZ, RZ, R16 ;  /* 0x000000ffff147224 */ /* 0x000fe200078e0010 */
[----:B------:R-:W-:Y:S01]  /*15d0*/  MOV R22, R12 ;  /* 0x0000000c00167202 */ /* 0x000fe20000000f00 */
[----:B------:R-:W-:Y:S01]  /*15e0*/  IMAD.MOV.U32 R21, RZ, RZ, R17 ;  /* 0x000000ffff157224 */ /* 0x000fe200078e0011 */
[----:B------:R-:W-:Y:S01]  /*15f0*/  IADD3 R12, P6, PT, R12, 0x10, RZ ;  /* 0x000000100c0c7810 */ /* 0x000fe20007fde0ff */
[--C-:B------:R-:W-:Y:S01]  /*1600*/  IMAD.MOV.U32 R23, RZ, RZ, R13.reuse ;  /* 0x000000ffff177224 */ /* 0x100fe200078e000d */
[----:B------:R-:W-:Y:S02]  /*1610*/  PLOP3.LUT P0, PT, PT, PT, PT, 0x8, 0x80 ;  /* 0x000000000080781c */ /* 0x000fe40003f0e170 */
[----:B------:R-:W2:Y:S01]  /*1620*/  I2F.F64 R18, R18 ;  /* 0x0000001200127312 */ /* 0x000ea20000201c00 */
[----:B------:R-:W-:Y:S01]  /*1630*/  IMAD.X R13, RZ, RZ, R13, P6 ;  /* 0x000000ffff0d7224 */ /* 0x000fe200030e060d */
[----:B------:R-:W-:-:S02]  /*1640*/  IADD3 R16, P6, PT, R16, 0x10, RZ ;  /* 0x0000001010107810 */ /* 0x000fc40007fde0ff */
[----:B0-----:R-:W-:Y:S01]  /*1650*/  IADD3 R9, PT, PT, R9, 0x2, RZ ;  /* 0x0000000209097810 */ /* 0x001fe20007ffe0ff */
[----:B-1----:R0:W-:Y:S02]  /*1660*/  STG.E.64 desc[UR10][R20.64], R10 ;  /* 0x0000000a14007986 */ /* 0x0021e4000c101b0a */
[----:B------:R-:W-:Y:S02]  /*1670*/  IMAD.X R17, RZ, RZ, R17, P6 ;  /* 0x000000ffff117224 */ /* 0x000fe400030e0611 */
[----:B------:R0:W-:Y:S04]  /*1680*/  STG.E.64 desc[UR10][R22.64], R10 ;  /* 0x0000000a16007986 */ /* 0x0001e8000c101b0a */
[----:B--2---:R0:W-:Y:S04]  /*1690*/  STG.E.64 desc[UR10][R20.64+0x8], R18 ;  /* 0x0000081214007986 */ /* 0x0041e8000c101b0a */
[----:B------:R0:W-:Y:S02]  /*16a0*/  STG.E.64 desc[UR10][R22.64+0x8], R18 ;  /* 0x0000081216007986 */ /* 0x0001e4000c101b0a */
.L_x_29:
[----:B------:R-:W-:Y:S05]  /*16b0*/  BSYNC.RECONVERGENT B2 ;  /* 0x0000000000027941 */ /* 0x000fea0003800200 */
.L_x_28:
[----:B------:R-:W-:-:S13]  /*16c0*/  ISETP.NE.OR P0, PT, R9, R8, P0 ;  /* 0x000000080900720c */ /* 0x000fda0000705670 */
[----:B------:R-:W-:Y:S05]  /*16d0*/  @!P0 BREAK.RELIABLE B1 ;  /* 0x0000000000018942 */ /* 0x000fea0003800100 */
[----:B------:R-:W-:Y:S05]  /*16e0*/  @!P0 BRA `(.L_x_22) ;  /* 0x00000000003c8947 */ /* 0x000fea0003800000 */
.L_x_24:
[----:B------:R-:W-:Y:S05]  /*16f0*/  BSYNC.RELIABLE B1 ;  /* 0x0000000000017941 */ /* 0x000fea0003800100 */
.L_x_23:
[----:B0--3--:R0:W1:Y:S01]  /*1700*/  I2F.F64 R20, R9 ;  /* 0x0000000900147312 */ /* 0x0090620000201c00 */
[----:B------:R-:W-:Y:S01]  /*1710*/  IMAD.MOV.U32 R10, RZ, RZ, R16 ;  /* 0x000000ffff0a7224 */ /* 0x000fe200078e0010 */
[----:B------:R-:W-:Y:S01]  /*1720*/  MOV R11, R17 ;  /* 0x00000011000b7202 */ /* 0x000fe20000000f00 */
[----:B------:R-:W-:Y:S01]  /*1730*/  IMAD.MOV.U32 R18, RZ, RZ, R12 ;  /* 0x000000ffff127224 */ /* 0x000fe200078e000c */
[----:B------:R-:W-:Y:S01]  /*1740*/  IADD3 R12, P6, PT, R12, 0x8, RZ ;  /* 0x000000080c0c7810 */ /* 0x000fe20007fde0ff */
[--C-:B------:R-:W-:Y:S01]  /*1750*/  IMAD.MOV.U32 R19, RZ, RZ, R13.reuse ;  /* 0x000000ffff137224 */ /* 0x100fe200078e000d */
[----:B------:R-:W-:Y:S02]  /*1760*/  IADD3 R16, P0, PT, R16, 0x8, RZ ;  /* 0x0000000810107810 */ /* 0x000fe40007f1e0ff */
[----:B0-----:R-:W-:Y:S01]  /*1770*/  IADD3 R9, PT, PT, R9, 0x1, RZ ;  /* 0x0000000109097810 */ /* 0x001fe20007ffe0ff */
[----:B------:R-:W-:Y:S02]  /*1780*/  IMAD.X R13, RZ, RZ, R13, P6 ;  /* 0x000000ffff0d7224 */ /* 0x000fe400030e060d */
[----:B------:R-:W-:Y:S01]  /*1790*/  IMAD.X R17, RZ, RZ, R17, P0 ;  /* 0x000000ffff117224 */ /* 0x000fe200000e0611 */
[----:B------:R-:W-:Y:S01]  /*17a0*/  ISETP.NE.AND P6, PT, R8, R9, PT ;  /* 0x000000090800720c */ /* 0x000fe20003fc5270 */
[----:B-1----:R3:W-:Y:S04]  /*17b0*/  STG.E.64 desc[UR10][R10.64], R20 ;  /* 0x000000140a007986 */ /* 0x0027e8000c101b0a */
[----:B------:R3:W-:Y:S08]  /*17c0*/  STG.E.64 desc[UR10][R18.64], R20 ;  /* 0x0000001412007986 */ /* 0x0007f0000c101b0a */
[----:B------:R-:W-:Y:S05]  /*17d0*/  @P6 BRA `(.L_x_23) ;  /* 0xfffffffc00c86947 */ /* 0x000fea000383ffff */
.L_x_22:
[----:B------:R-:W-:Y:S05]  /*17e0*/  BSYNC.RECONVERGENT B0 ;  /* 0x0000000000007941 */ /* 0x000fea0003800200 */
.L_x_21:
[----:B------:R-:W-:Y:S01]  /*17f0*/  IADD3 R26, PT, PT, R6, -0x1, RZ ;  /* 0xffffffff061a7810 */ /* 0x000fe20007ffe0ff */
[----:B------:R-:W-:Y:S03]  /*1800*/  BSSY.RECONVERGENT B2, `(.L_x_30) ;  /* 0x000007b000027945 */ /* 0x000fe60003800200 */
[----:B------:R-:W-:-:S13]  /*1810*/  ISETP.GE.AND P0, PT, R26, RZ, PT ;  /* 0x000000ff1a00720c */ /* 0x000fda0003f06270 */
[----:B------:R-:W-:Y:S05]  /*1820*/  @!P0 BRA `(.L_x_31) ;  /* 0x0000000400e08947 */ /* 0x000fea0003800000 */
[----:B------:R-:W-:-:S07]  /*1830*/  IMAD.MOV.U32 R28, RZ, RZ, RZ ;  /* 0x000000ffff1c7224 */ /* 0x000fce00078e00ff */
.L_x_44:
[----:B------:R-:W0:Y:S01]  /*1840*/  LDCU.64 UR8, c[0x0][0x3c0] ;  /* 0x00007800ff0877ac */ /* 0x000e220008000a00 */
[----:B-1-3--:R-:W-:Y:S01]  /*1850*/  IMAD.IADD R13, R28, 0x1, R7 ;  /* 0x000000011c0d7824 */ /* 0x00afe200078e0207 */
[----:B0-----:R-:W-:Y:S01]  /*1860*/  MOV R22, UR8 ;  /* 0x0000000800167c02 */ /* 0x001fe20008000f00 */
[----:B------:R-:W-:-:S04]  /*1870*/  IMAD.U32 R23, RZ, RZ, UR9 ;  /* 0x00000009ff177e24 */ /* 0x000fc8000f8e00ff */
[----:B------:R-:W-:-:S05]  /*1880*/  IMAD.WIDE R12, R13, 0x8, R22 ;  /* 0x000000080d0c7825 */ /* 0x000fca00078e0216 */
[----:B---3--:R-:W3:Y:S01]  /*1890*/  LDG.E.64 R10, desc[UR10][R12.64] ;  /* 0x0000000a0c0a7981 */ /* 0x008ee2000c1e1b00 */
[----:B------:R-:W-:Y:S01]  /*18a0*/  VIADD R27, R28, 0x1 ;  /* 0x000000011c1b7836 */ /* 0x000fe20000000000 */
[----:B------:R-:W-:Y:S01]  /*18b0*/  BSSY.RECONVERGENT B1, `(.L_x_32) ;  /* 0x000005a000017945 */ /* 0x000fe20003800200 */
[----:B------:R-:W-:-:S03]  /*18c0*/  MOV R29, R28 ;  /* 0x0000001c001d7202 */ /* 0x000fc60000000f00 */
[----:B------:R-:W-:Y:S01]  /*18d0*/  ISETP.GE.AND P0, PT, R26, R27, PT ;  /* 0x0000001b1a00720c */ /* 0x000fe20003f06270 */
[----:B---3--:R-:W-:Y:S02]  /*18e0*/  IMAD.MOV.U32 R8, RZ, RZ, R10 ;  /* 0x000000ffff087224 */ /* 0x008fe400078e000a */
[----:B------:R-:W-:-:S10]  /*18f0*/  IMAD.MOV.U32 R9, RZ, RZ, R11 ;  /* 0x000000ffff097224 */ /* 0x000fd400078e000b */
[----:B------:R-:W-:Y:S05]  /*1900*/  @!P0 BRA `(.L_x_33) ;  /* 0x0000000400508947 */ /* 0x000fea0003800000 */
[----:B------:R-:W-:Y:S01]  /*1910*/  MOV R31, R27 ;  /* 0x0000001b001f7202 */ /* 0x000fe20000000f00 */
[----:B------:R-:W-:Y:S03]  /*1920*/  BSSY.RELIABLE B0, `(.L_x_34) ;  /* 0x0000047000007945 */ /* 0x000fe60003800100 */
[----:B------:R-:W-:-:S13]  /*1930*/  ISETP.GE.AND P0, PT, R31, R6, PT ;  /* 0x000000061f00720c */ /* 0x000fda0003f06270 */
[----:B------:R-:W-:Y:S05]  /*1940*/  @P0 BRA `(.L_x_35) ;  /* 0x0000000400100947 */ /* 0x000fea0003800000 */
[----:B--2-4-:R-:W-:Y:S01]  /*1950*/  IMAD.IADD R16, R6, 0x1, -R31 ;  /* 0x0000000106107824 */ /* 0x014fe200078e0a1f */
[----:B------:R-:W-:Y:S01]  /*1960*/  BSSY.RECONVERGENT B3, `(.L_x_36) ;  /* 0x0000029000037945 */ /* 0x000fe20003800200 */
[----:B------:R-:W-:-:S03]  /*1970*/  PLOP3.LUT P0, PT, PT, PT, PT, 0x80, 0x8 ;  /* 0x000000000008781c */ /* 0x000fc60003f0f070 */
[----:B------:R-:W-:-:S13]  /*1980*/  ISETP.GT.AND P6, PT, R16, 0x3, PT ;  /* 0x000000031000780c */ /* 0x000fda0003fc4270 */
[----:B------:R-:W-:Y:S05]  /*1990*/  @!P6 BRA `(.L_x_37) ;  /* 0x000000000094e947 */ /* 0x000fea0003800000 */
[----:B------:R-:W0:Y:S01]  /*19a0*/  LDC.64 R22, c[0x0][0x3c0] ;  /* 0x0000f000ff167b82 */ /* 0x000e220000000a00 */
[----:B------:R-:W-:Y:S01]  /*19b0*/  PLOP3.LUT P0, PT, PT, PT, PT, 0x8, 0x80 ;  /* 0x000000000080781c */ /* 0x000fe20003f0e170 */
[----:B------:R-:W-:-:S12]  /*19c0*/  VIADD R30, R6, 0xfffffffd ;  /* 0xfffffffd061e7836 */ /* 0x000fd80000000000 */
.L_x_38:
[----:B------:R-:W-:-:S05]  /*19d0*/  IADD3 R17, PT, PT, R31, R7, RZ ;  /* 0x000000071f117210 */ /* 0x000fca0007ffe0ff */
[----:B0-----:R-:W-:-:S06]  /*19e0*/  IMAD.WIDE R16, R17, 0x8, R22 ;  /* 0x0000000811107825 */ /* 0x001fcc00078e0216 */
[----:B------:R-:W2:Y:S01]  /*19f0*/  LDG.E.64 R16, desc[UR10][R16.64] ;  /* 0x0000000a10107981 */ /* 0x000ea2000c1e1b00 */
[----:B------:R-:W-:-:S04]  /*1a00*/  VIADD R32, R31, 0x1 ;  /* 0x000000011f207836 */ /* 0x000fc80000000000 */
[----:B------:R-:W-:-:S04]  /*1a10*/  IMAD.IADD R19, R32, 0x1, R7 ;  /* 0x0000000120137824 */ /* 0x000fc800078e0207 */
[----:B------:R-:W-:Y:S01]  /*1a20*/  IMAD.WIDE R18, R19, 0x8, R22 ;  /* 0x0000000813127825 */ /* 0x000fe200078e0216 */
[----:B------:R-:W-:-:S05]  /*1a30*/  IADD3 R34, PT, PT, R31, 0x2, RZ ;  /* 0x000000021f227810 */ /* 0x000fca0007ffe0ff */
[----:B------:R-:W3:Y:S01]  /*1a40*/  LDG.E.64 R18, desc[UR10][R18.64] ;  /* 0x0000000a12127981 */ /* 0x000ee2000c1e1b00 */
[----:B------:R-:W-:-:S04]  /*1a50*/  IMAD.IADD R21, R34, 0x1, R7 ;  /* 0x0000000122157824 */ /* 0x000fc800078e0207 */
[----:B------:R-:W-:-:S06]  /*1a60*/  IMAD.WIDE R20, R21, 0x8, R22 ;  /* 0x0000000815147825 */ /* 0x000fcc00078e0216 */
[----:B------:R-:W4:Y:S01]  /*1a70*/  LDG.E.64 R20, desc[UR10][R20.64] ;  /* 0x0000000a14147981 */ /* 0x000f22000c1e1b00 */
[----:B------:R-:W-:-:S05]  /*1a80*/  VIADD R36, R31, 0x3 ;  /* 0x000000031f247836 */ /* 0x000fca0000000000 */
[----:B------:R-:W-:-:S05]  /*1a90*/  IADD3 R25, PT, PT, R36, R7, RZ ;  /* 0x0000000724197210 */ /* 0x000fca0007ffe0ff */
[----:B------:R-:W-:-:S06]  /*1aa0*/  IMAD.WIDE R24, R25, 0x8, R22 ;  /* 0x0000000819187825 */ /* 0x000fcc00078e0216 */
[----:B------:R-:W5:Y:S01]  /*1ab0*/  LDG.E.64 R24, desc[UR10][R24.64] ;  /* 0x0000000a18187981 */ /* 0x000f62000c1e1b00 */
[----:B--2---:R-:W-:-:S14]  /*1ac0*/  DSETP.GT.AND P6, PT, R8, R16, PT ;  /* 0x000000100800722a */ /* 0x004fdc0003fc4000 */
[----:B------:R-:W-:Y:S01]  /*1ad0*/  @P6 IMAD.MOV.U32 R8, RZ, RZ, R16 ;  /* 0x000000ffff086224 */ /* 0x000fe200078e0010 */
[----:B------:R-:W-:Y:S01]  /*1ae0*/  @P6 MOV R29, R31 ;  /* 0x0000001f001d6202 */ /* 0x000fe20000000f00 */
[----:B------:R-:W-:Y:S02]  /*1af0*/  @P6 IMAD.MOV.U32 R9, RZ, RZ, R17 ;  /* 0x000000ffff096224 */ /* 0x000fe400078e0011 */
[----:B------:R-:W-:-:S04]  /*1b00*/  VIADD R31, R31, 0x4 ;  /* 0x000000041f1f7836 */ /* 0x000fc80000000000 */
[----:B---3--:R-:W-:-:S14]  /*1b10*/  DSETP.GT.AND P6, PT, R8, R18, PT ;  /* 0x000000120800722a */ /* 0x008fdc0003fc4000 */
[----:B------:R-:W-:Y:S01]  /*1b20*/  @P6 IMAD.MOV.U32 R8, RZ, RZ, R18 ;  /* 0x000000ffff086224 */ /* 0x000fe200078e0012 */
[----:B------:R-:W-:Y:S01]  /*1b30*/  @P6 MOV R9, R19 ;  /* 0x0000001300096202 */ /* 0x000fe20000000f00 */
[----:B------:R-:W-:-:S05]  /*1b40*/  @P6 IMAD.MOV.U32 R29, RZ, RZ, R32 ;  /* 0x000000ffff1d6224 */ /* 0x000fca00078e0020 */
[----:B----4-:R-:W-:-:S14]  /*1b50*/  DSETP.GT.AND P6, PT, R8, R20, PT ;  /* 0x000000140800722a */ /* 0x010fdc0003fc4000 */
[----:B------:R-:W-:Y:S01]  /*1b60*/  @P6 IMAD.MOV.U32 R8, RZ, RZ, R20 ;  /* 0x000000ffff086224 */ /* 0x000fe200078e0014 */
[----:B------:R-:W-:Y:S01]  /*1b70*/  @P6 MOV R9, R21 ;  /* 0x0000001500096202 */ /* 0x000fe20000000f00 */
[----:B------:R-:W-:-:S05]  /*1b80*/  @P6 IMAD.MOV.U32 R29, RZ, RZ, R34 ;  /* 0x000000ffff1d6224 */ /* 0x000fca00078e0022 */
[----:B-----5:R-:W-:-:S14]  /*1b90*/  DSETP.GT.AND P6, PT, R8, R24, PT ;  /* 0x000000180800722a */ /* 0x020fdc0003fc4000 */
[----:B------:R-:W-:Y:S01]  /*1ba0*/  @P6 IMAD.MOV.U32 R29, RZ, RZ, R36 ;  /* 0x000000ffff1d6224 */ /* 0x000fe200078e0024 */
[----:B------:R-:W-:Y:S01]  /*1bb0*/  @P6 MOV R8, R24 ;  /* 0x0000001800086202 */ /* 0x000fe20000000f00 */
[----:B------:R-:W-:Y:S01]  /*1bc0*/  @P6 IMAD.MOV.U32 R9, RZ, RZ, R25 ;  /* 0x000000ffff096224 */ /* 0x000fe200078e0019 */
[----:B------:R-:W-:-:S13]  /*1bd0*/  ISETP.GE.AND P6, PT, R31, R30, PT ;  /* 0x0000001e1f00720c */ /* 0x000fda0003fc6270 */
[----:B------:R-:W-:Y:S05]  /*1be0*/  @!P6 BRA `(.L_x_38) ;  /* 0xfffffffc0078e947 */ /* 0x000fea000383ffff */
.L_x_37:
[----:B------:R-:W-:Y:S05]  /*1bf0*/  BSYNC.RECONVERGENT B3 ;  /* 0x0000000000037941 */ /* 0x000fea0003800200 */
.L_x_36:
[----:B------:R-:W-:Y:S01]  /*1c00*/  IMAD.IADD R16, R6, 0x1, -R31 ;  /* 0x0000000106107824 */ /* 0x000fe200078e0a1f */
[----:B------:R-:W-:Y:S04]  /*1c10*/  BSSY.RECONVERGENT B3, `(.L_x_39) ;  /* 0x0000014000037945 */ /* 0x000fe80003800200 */
[----:B------:R-:W-:-:S13]  /*1c20*/  ISETP.GT.AND P6, PT, R16, 0x1, PT ;  /* 0x000000011000780c */ /* 0x000fda0003fc4270 */
[----:B------:R-:W-:Y:S05]  /*1c30*/  @!P6 BRA `(.L_x_40) ;  /* 0x000000000044e947 */ /* 0x000fea0003800000 */
[----:B------:R-:W-:-:S05]  /*1c40*/  IADD3 R17, PT, PT, R31, R7, RZ ;  /* 0x000000071f117210 */ /* 0x000fca0007ffe0ff */
[----:B------:R-:W-:-:S06]  /*1c50*/  IMAD.WIDE R16, R17, 0x8, R22 ;  /* 0x0000000811107825 */ /* 0x000fcc00078e0216 */
[----:B------:R-:W2:Y:S01]  /*1c60*/  LDG.E.64 R16, desc[UR10][R16.64] ;  /* 0x0000000a10107981 */ /* 0x000ea2000c1e1b00 */
[----:B------:R-:W-:-:S04]  /*1c70*/  VIADD R20, R31, 0x1 ;  /* 0x000000011f147836 */ /* 0x000fc80000000000 */
[----:B------:R-:W-:-:S04]  /*1c80*/  IMAD.IADD R19, R20, 0x1, R7 ;  /* 0x0000000114137824 */ /* 0x000fc800078e0207 */
[----:B------:R-:W-:-:S06]  /*1c90*/  IMAD.WIDE R18, R19, 0x8, R22 ;  /* 0x0000000813127825 */ /* 0x000fcc00078e0216 */
[----:B------:R-:W3:Y:S01]  /*1ca0*/  LDG.E.64 R18, desc[UR10][R18.64] ;  /* 0x0000000a12127981 */ /* 0x000ee2000c1e1b00 */
[----:B--2---:R-:W-:-:S14]  /*1cb0*/  DSETP.GT.AND P0, PT, R8, R16, PT ;  /* 0x000000100800722a */ /* 0x004fdc0003f04000 */
[----:B------:R-:W-:Y:S01]  /*1cc0*/  @P0 MOV R8, R16 ;  /* 0x0000001000080202 */ /* 0x000fe20000000f00 */
[----:B------:R-:W-:Y:S02]  /*1cd0*/  @P0 IMAD.MOV.U32 R9, RZ, RZ, R17 ;  /* 0x000000ffff090224 */ /* 0x000fe400078e0011 */
[----:B------:R-:W-:Y:S01]  /*1ce0*/  @P0 IMAD.MOV.U32 R29, RZ, RZ, R31 ;  /* 0x000000ffff1d0224 */ /* 0x000fe200078e001f */
[----:B------:R-:W-:Y:S02]  /*1cf0*/  PLOP3.LUT P0, PT, PT, PT, PT, 0x8, 0x80 ;  /* 0x000000000080781c */ /* 0x000fe40003f0e170 */
[----:B------:R-:W-:Y:S01]  /*1d00*/  IADD3 R31, PT, PT, R20, 0x1, RZ ;  /* 0x00000001141f7810 */ /* 0x000fe20007ffe0ff */
[----:B---3--:R-:W-:-:S14]  /*1d10*/  DSETP.GT.AND P6, PT, R8, R18, PT ;  /* 0x000000120800722a */ /* 0x008fdc0003fc4000 */
[----:B------:R-:W-:Y:S01]  /*1d20*/  @P6 MOV R8, R18 ;  /* 0x0000001200086202 */ /* 0x000fe20000000f00 */
[----:B------:R-:W-:Y:S02]  /*1d30*/  @P6 IMAD.MOV.U32 R9, RZ, RZ, R19 ;  /* 0x000000ffff096224 */ /* 0x000fe400078e0013 */
[----:B------:R-:W-:-:S07]  /*1d40*/  @P6 IMAD.MOV.U32 R29, RZ, RZ, R20 ;  /* 0x000000ffff1d6224 */ /* 0x000fce00078e0014 */
.L_x_40:
[----:B------:R-:W-:Y:S05]  /*1d50*/  BSYNC.RECONVERGENT B3 ;  /* 0x0000000000037941 */ /* 0x000fea0003800200 */
.L_x_39:
[----:B------:R-:W-:-:S13]  /*1d60*/  ISETP.NE.OR P0, PT, R31, R6, P0 ;  /* 0x000000061f00720c */ /* 0x000fda0000705670 */
[----:B------:R-:W-:Y:S05]  /*1d70*/  @!P0 BREAK.RELIABLE B0 ;  /* 0x0000000000008942 */ /* 0x000fea0003800100 */
[----:B------:R-:W-:Y:S05]  /*1d80*/  @!P0 BRA `(.L_x_33) ;  /* 0x0000000000308947 */ /* 0x000fea0003800000 */
.L_x_35:
[----:B------:R-:W-:Y:S05]  /*1d90*/  BSYNC.RELIABLE B0 ;  /* 0x0000000000007941 */ /* 0x000fea0003800100 */
.L_x_34:
[----:B------:R-:W0:Y:S02]  /*1da0*/  LDC.64 R22, c[0x0][0x3c0] ;  /* 0x0000f000ff167b82 */ /* 0x000e240000000a00 */
.L_x_41:
[----:B--2-4-:R-:W-:-:S04]  /*1db0*/  IMAD.IADD R17, R31, 0x1, R7 ;  /* 0x000000011f117824 */ /* 0x014fc800078e0207 */
[----:B0-----:R-:W-:-:S06]  /*1dc0*/  IMAD.WIDE R16, R17, 0x8, R22 ;  /* 0x0000000811107825 */ /* 0x001fcc00078e0216 */
[----:B------:R-:W2:Y:S02]  /*1dd0*/  LDG.E.64 R16, desc[UR10][R16.64] ;  /* 0x0000000a10107981 */ /* 0x000ea4000c1e1b00 */
[----:B--2---:R-:W-:-:S14]  /*1de0*/  DSETP.GT.AND P0, PT, R8, R16, PT ;  /* 0x000000100800722a */ /* 0x004fdc0003f04000 */
[----:B------:R-:W-:Y:S01]  /*1df0*/  @P0 IMAD.MOV.U32 R29, RZ, RZ, R31 ;  /* 0x000000ffff1d0224 */ /* 0x000fe200078e001f */
[----:B------:R-:W-:Y:S01]  /*1e00*/  IADD3 R31, PT, PT, R31, 0x1, RZ ;  /* 0x000000011f1f7810 */ /* 0x000fe20007ffe0ff */
[----:B------:R-:W-:Y:S02]  /*1e10*/  @P0 IMAD.MOV.U32 R8, RZ, RZ, R16 ;  /* 0x000000ffff080224 */ /* 0x000fe400078e0010 */
[----:B------:R-:W-:Y:S01]  /*1e20*/  @P0 IMAD.MOV.U32 R9, RZ, RZ, R17 ;  /* 0x000000ffff090224 */ /* 0x000fe200078e0011 */
[----:B------:R-:W-:-:S13]  /*1e30*/  ISETP.NE.AND P6, PT, R31, R6, PT ;  /* 0x000000061f00720c */ /* 0x000fda0003fc5270 */
[----:B------:R-:W-:Y:S05]  /*1e40*/  @P6 BRA `(.L_x_41) ;  /* 0xfffffffc00d86947 */ /* 0x000fea000383ffff */
.L_x_33:
[----:B------:R-:W-:Y:S05]  /*1e50*/  BSYNC.RECONVERGENT B1 ;  /* 0x0000000000017941 */ /* 0x000fea0003800200 */
.L_x_32:
[----:B------:R-:W-:Y:S01]  /*1e60*/  ISETP.NE.AND P0, PT, R29, R28, PT ;  /* 0x0000001c1d00720c */ /* 0x000fe20003f05270 */
[----:B------:R-:W-:-:S12]  /*1e70*/  BSSY.RECONVERGENT B0, `(.L_x_42) ;  /* 0x0000010000007945 */ /* 0x000fd80003800200 */
[----:B------:R-:W-:Y:S05]  /*1e80*/  @!P0 BRA `(.L_x_43) ;  /* 0x0000000000388947 */ /* 0x000fea0003800000 */
[----:B--2-4-:R-:W0:Y:S01]  /*1e90*/  LDC.64 R16, c[0x0][0x3d0] ;  /* 0x0000f400ff107b82 */ /* 0x014e220000000a00 */
[----:B------:R-:W1:Y:S01]  /*1ea0*/  LDCU UR5, c[0x0][0x408] ;  /* 0x00008100ff0577ac */ /* 0x000e620008000800 */
[----:B------:R-:W-:-:S05]  /*1eb0*/  IADD3 R19, PT, PT, R29, R7, RZ ;  /* 0x000000071d137210 */ /* 0x000fca0007ffe0ff */
[----:B------:R-:W-:-:S05]  /*1ec0*/  IMAD.WIDE R22, R19, 0x8, R22 ;  /* 0x0000000813167825 */ /* 0x000fca00078e0216 */
[----:B------:R3:W-:Y:S04]  /*1ed0*/  STG.E.64 desc[UR10][R22.64], R10 ;  /* 0x0000000a16007986 */ /* 0x0007e8000c101b0a */
[----:B------:R3:W-:Y:S01]  /*1ee0*/  STG.E.64 desc[UR10][R12.64], R8 ;  /* 0x000000080c007986 */ /* 0x0007e2000c101b0a */
[C---:B-1----:R-:W-:Y:S02]  /*1ef0*/  IMAD R21, R4.reuse, UR5, R29 ;  /* 0x0000000504157c24 */ /* 0x042fe4000f8e021d */
[----:B------:R-:W-:Y:S02]  /*1f00*/  IMAD R25, R4, UR5, R28 ;  /* 0x0000000504197c24 */ /* 0x000fe4000f8e021c */
[----:B0-----:R-:W-:-:S04]  /*1f10*/  IMAD.WIDE R20, R21, 0x8, R16 ;  /* 0x0000000815147825 */ /* 0x001fc800078e0210 */
[----:B------:R-:W-:Y:S02]  /*1f20*/  IMAD.WIDE R16, R25, 0x8, R16 ;  /* 0x0000000819107825 */ /* 0x000fe400078e0210 */
[----:B------:R-:W2:Y:S04]  /*1f30*/  LDG.E.64 R24, desc[UR10][R20.64] ;  /* 0x0000000a14187981 */ /* 0x000ea8000c1e1b00 */
[----:B------:R-:W4:Y:S04]  /*1f40*/  LDG.E.64 R18, desc[UR10][R16.64] ;  /* 0x0000000a10127981 */ /* 0x000f28000c1e1b00 */
[----:B--2---:R3:W-:Y:S04]  /*1f50*/  STG.E.64 desc[UR10][R16.64], R24 ;  /* 0x0000001810007986 */ /* 0x0047e8000c101b0a */
[----:B----4-:R3:W-:Y:S02]  /*1f60*/  STG.E.64 desc[UR10][R20.64], R18 ;  /* 0x0000001214007986 */ /* 0x0107e4000c101b0a */
.L_x_43:
[----:B------:R-:W-:Y:S05]  /*1f70*/  BSYNC.RECONVERGENT B0 ;  /* 0x0000000000007941 */ /* 0x000fea0003800200 */
.L_x_42:
[----:B------:R-:W-:Y:S01]  /*1f80*/  ISETP.NE.AND P0, PT, R27, R6, PT ;  /* 0x000000061b00720c */ /* 0x000fe20003f05270 */
[----:B------:R-:W-:-:S12]  /*1f90*/  IMAD.MOV.U32 R28, RZ, RZ, R27 ;  /* 0x000000ffff1c7224 */ /* 0x000fd800078e001b */
[----:B------:R-:W-:Y:S05]  /*1fa0*/  @P0 BRA `(.L_x_44) ;  /* 0xfffffff800240947 */ /* 0x000fea000383ffff */
.L_x_31:
[----:B------:R-:W-:Y:S05]  /*1fb0*/  BSYNC.RECONVERGENT B2 ;  /* 0x0000000000027941 */ /* 0x000fea0003800200 */
.L_x_30:
[----:B------:R-:W-:Y:S01]  /*1fc0*/  VIADD R26, R5, 0xffffffff ;  /* 0xffffffff051a7836 */ /* 0x000fe20000000000 */
[----:B------:R-:W-:Y:S04]  /*1fd0*/  BSSY.RECONVERGENT B2, `(.L_x_45) ;  /* 0x000007b000027945 */ /* 0x000fe80003800200 */
[----:B------:R-:W-:-:S13]  /*1fe0*/  ISETP.GE.AND P0, PT, R26, RZ, PT ;  /* 0x000000ff1a00720c */ /* 0x000fda0003f06270 */
[----:B------:R-:W-:Y:S05]  /*1ff0*/  @!P0 BRA `(.L_x_46) ;  /* 0x0000000400e08947 */ /* 0x000fea0003800000 */
[----:B------:R-:W-:-:S07]  /*2000*/  MOV R28, RZ ;  /* 0x000000ff001c7202 */ /* 0x000fce0000000f00 */
.L_x_59:
[----:B------:R-:W0:Y:S01]  /*2010*/  LDCU.64 UR8, c[0x0][0x3c8] ;  /* 0x00007900ff0877ac */ /* 0x000e220008000a00 */
[----:B-1-3--:R-:W-:Y:S01]  /*2020*/  IMAD.IADD R13, R28, 0x1, R7 ;  /* 0x000000011c0d7824 */ /* 0x00afe200078e0207 */
[----:B0-----:R-:W-:Y:S01]  /*2030*/  MOV R23, UR9 ;  /* 0x0000000900177c02 */ /* 0x001fe20008000f00 */
[----:B------:R-:W-:-:S04]  /*2040*/  IMAD.U32 R22, RZ, RZ, UR8 ;  /* 0x00000008ff167e24 */ /* 0x000fc8000f8e00ff */
[----:B------:R-:W-:-:S05]  /*2050*/  IMAD.WIDE R12, R13, 0x8, R22 ;  /* 0x000000080d0c7825 */ /* 0x000fca00078e0216 */
[----:B------:R-:W3:Y:S01]  /*2060*/  LDG.E.64 R10, desc[UR10][R12.64] ;  /* 0x0000000a0c0a7981 */ /* 0x000ee2000c1e1b00 */
[----:B------:R-:W-:Y:S01]  /*2070*/  VIADD R27, R28, 0x1 ;  /* 0x000000011c1b7836 */ /* 0x000fe20000000000 */
[----:B------:R-:W-:Y:S01]  /*2080*/  BSSY.RECONVERGENT B1, `(.L_x_47) ;  /* 0x000005a000017945 */ /* 0x000fe20003800200 */
[----:B------:R-:W-:-:S03]  /*2090*/  IMAD.MOV.U32 R29, RZ, RZ, R28 ;  /* 0x000000ffff1d7224 */ /* 0x000fc600078e001c */
[----:B------:R-:W-:Y:S02]  /*20a0*/  ISETP.GE.AND P0, PT, R26, R27, PT ;  /* 0x0000001b1a00720c */ /* 0x000fe40003f06270 */
[----:B---3--:R-:W-:Y:S01]  /*20b0*/  MOV R8, R10 ;  /* 0x0000000a00087202 */ /* 0x008fe20000000f00 */
[----:B------:R-:W-:-:S10]  /*20c0*/  IMAD.MOV.U32 R9, RZ, RZ, R11 ;  /* 0x000000ffff097224 */ /* 0x000fd400078e000b */
[----:B------:R-:W-:Y:S05]  /*20d0*/  @!P0 BRA `(.L_x_48) ;  /* 0x0000000400508947 */ /* 0x000fea0003800000 */
[----:B------:R-:W-:Y:S01]  /*20e0*/  IMAD.MOV.U32 R30, RZ, RZ, R27 ;  /* 0x000000ffff1e7224 */ /* 0x000fe200078e001b */
[----:B------:R-:W-:Y:S04]  /*20f0*/  BSSY.RELIABLE B0, `(.L_x_49) ;  /* 0x0000047000007945 */ /* 0x000fe80003800100 */
[----:B------:R-:W-:-:S13]  /*2100*/  ISETP.GE.AND P0, PT, R30, R5, PT ;  /* 0x000000051e00720c */ /* 0x000fda0003f06270 */
[----:B------:R-:W-:Y:S05]  /*2110*/  @P0 BRA `(.L_x_50) ;  /* 0x0000000400100947 */ /* 0x000fea0003800000 */
[----:B--2-4-:R-:W-:Y:S01]  /*2120*/  IADD3 R16, PT, PT, R5, -R30, RZ ;  /* 0x8000001e05107210 */ /* 0x014fe20007ffe0ff */
[----:B------:R-:W-:Y:S01]  /*2130*/  BSSY.RECONVERGENT B3, `(.L_x_51) ;  /* 0x0000029000037945 */ /* 0x000fe20003800200 */
[----:B------:R-:W-:Y:S02]  /*2140*/  PLOP3.LUT P0, PT, PT, PT, PT, 0x80, 0x8 ;  /* 0x000000000008781c */ /* 0x000fe40003f0f070 */
[----:B------:R-:W-:-:S13]  /*2150*/  ISETP.GT.AND P6, PT, R16, 0x3, PT ;  /* 0x000000031000780c */ /* 0x000fda0003fc4270 */
[----:B------:R-:W-:Y:S05]  /*2160*/  @!P6 BRA `(.L_x_52) ;  /* 0x000000000094e947 */ /* 0x000fea0003800000 */
[----:B------:R-:W0:Y:S01]  /*2170*/  LDC.64 R22, c[0x0][0x3c8] ;  /* 0x0000f200ff167b82 */ /* 0x000e220000000a00 */
[----:B------:R-:W-:Y:S01]  /*2180*/  PLOP3.LUT P0, PT, PT, PT, PT, 0x8, 0x80 ;  /* 0x000000000080781c */ /* 0x000fe20003f0e170 */
[----:B------:R-:W-:-:S12]  /*2190*/  VIADD R31, R5, 0xfffffffd ;  /* 0xfffffffd051f7836 */ /* 0x000fd80000000000 */
.L_x_53:
[----:B------:R-:W-:-:S04]  /*21a0*/  IMAD.IADD R17, R30, 0x1, R7 ;  /* 0x000000011e117824 */ /* 0x000fc800078e0207 */
[----:B0-----:R-:W-:Y:S01]  /*21b0*/  IMAD.WIDE R16, R17, 0x8, R22 ;  /* 0x0000000811107825 */ /* 0x001fe200078e0216 */
[----:B------:R-:W-:-:S05]  /*21c0*/  IADD3 R32, PT, PT, R30, 0x1, RZ ;  /* 0x000000011e207810 */ /* 0x000fca0007ffe0ff */
[----:B------:R-:W2:Y:S01]  /*21d0*/  LDG.E.64 R16, desc[UR10][R16.64] ;  /* 0x0000000a10107981 */ /* 0x000ea2000c1e1b00 */
[----:B------:R-:W-:-:S04]  /*21e0*/  IMAD.IADD R19, R32, 0x1, R7 ;  /* 0x0000000120137824 */ /* 0x000fc800078e0207 */
[----:B------:R-:W-:-:S06]  /*21f0*/  IMAD.WIDE R18, R19, 0x8, R22 ;  /* 0x0000000813127825 */ /* 0x000fcc00078e0216 */
[----:B------:R-:W3:Y:S01]  /*2200*/  LDG.E.64 R18, desc[UR10][R18.64] ;  /* 0x0000000a12127981 */ /* 0x000ee2000c1e1b00 */
[----:B------:R-:W-:-:S05]  /*2210*/  VIADD R34, R30, 0x2 ;  /* 0x000000021e227836 */ /* 0x000fca0000000000 */
[----:B------:R-:W-:-:S05]  /*2220*/  IADD3 R21, PT, PT, R34, R7, RZ ;  /* 0x0000000722157210 */ /* 0x000fca0007ffe0ff */
[----:B------:R-:W-:-:S06]  /*2230*/  IMAD.WIDE R20, R21, 0x8, R22 ;  /* 0x0000000815147825 */ /* 0x000fcc00078e0216 */
[----:B------:R-:W4:Y:S01]  /*2240*/  LDG.E.64 R20, desc[UR10][R20.64] ;  /* 0x0000000a14147981 */ /* 0x000f22000c1e1b00 */
[----:B------:R-:W-:-:S04]  /*2250*/  VIADD R36, R30, 0x3 ;  /* 0x000000031e247836 */ /* 0x000fc80000000000 */
[----:B------:R-:W-:-:S04]  /*2260*/  IMAD.IADD R25, R36, 0x1, R7 ;  /* 0x0000000124197824 */ /* 0x000fc800078e0207 */
[----:B------:R-:W-:-:S06]  /*2270*/  IMAD.WIDE R24, R25, 0x8, R22 ;  /* 0x0000000819187825 */ /* 0x000fcc00078e0216 */
[----:B------:R-:W5:Y:S01]  /*2280*/  LDG.E.64 R24, desc[UR10][R24.64] ;  /* 0x0000000a18187981 */ /* 0x000f62000c1e1b00 */
[----:B--2---:R-:W-:-:S14]  /*2290*/  DSETP.GT.AND P6, PT, R8, R16, PT ;  /* 0x000000100800722a */ /* 0x004fdc0003fc4000 */
[----:B------:R-:W-:Y:S01]  /*22a0*/  @P6 MOV R8, R16 ;  /* 0x0000001000086202 */ /* 0x000fe20000000f00 */
[----:B------:R-:W-:Y:S02]  /*22b0*/  @P6 IMAD.MOV.U32 R9, RZ, RZ, R17 ;  /* 0x000000ffff096224 */ /* 0x000fe400078e0011 */
[----:B------:R-:W-:Y:S01]  /*22c0*/  @P6 IMAD.MOV.U32 R29, RZ, RZ, R30 ;  /* 0x000000ffff1d6224 */ /* 0x000fe200078e001e */
[----:B------:R-:W-:-:S03]  /*22d0*/  IADD3 R30, PT, PT, R30, 0x4, RZ ;  /* 0x000000041e1e7810 */ /* 0x000fc60007ffe0ff */
[----:B---3--:R-:W-:-:S14]  /*22e0*/  DSETP.GT.AND P6, PT, R8, R18, PT ;  /* 0x000000120800722a */ /* 0x008fdc0003fc4000 */
[----:B------:R-:W-:Y:S01]  /*22f0*/  @P6 IMAD.MOV.U32 R8, RZ, RZ, R18 ;  /* 0x000000ffff086224 */ /* 0x000fe200078e0012 */
[----:B------:R-:W-:Y:S01]  /*2300*/  @P6 MOV R29, R32 ;  /* 0x00000020001d6202 */ /* 0x000fe20000000f00 */
[----:B------:R-:W-:-:S06]  /*2310*/  @P6 IMAD.MOV.U32 R9, RZ, RZ, R19 ;  /* 0x000000ffff096224 */ /* 0x000fcc00078e0013 */
[----:B----4-:R-:W-:-:S14]  /*2320*/  DSETP.GT.AND P6, PT, R8, R20, PT ;  /* 0x000000140800722a */ /* 0x010fdc0003fc4000 */
[----:B------:R-:W-:Y:S01]  /*2330*/  @P6 IMAD.MOV.U32 R8, RZ, RZ, R20 ;  /* 0x000000ffff086224 */ /* 0x000fe200078e0014 */
[----:B------:R-:W-:Y:S01]  /*2340*/  @P6 MOV R29, R34 ;  /* 0x00000022001d6202 */ /* 0x000fe20000000f00 */
[----:B------:R-:W-:-:S06]  /*2350*/  @P6 IMAD.MOV.U32 R9, RZ, RZ, R21 ;  /* 0x000000ffff096224 */ /* 0x000fcc00078e0015 */
[----:B-----5:R-:W-:-:S14]  /*2360*/  DSETP.GT.AND P6, PT, R8, R24, PT ;  /* 0x000000180800722a */ /* 0x020fdc0003fc4000 */
[----:B------:R-:W-:Y:S01]  /*2370*/  @P6 IMAD.MOV.U32 R29, RZ, RZ, R36 ;  /* 0x000000ffff1d6224 */ /* 0x000fe200078e0024 */
[----:B------:R-:W-:Y:S01]  /*2380*/  @P6 MOV R9, R25 ;  /* 0x0000001900096202 */ /* 0x000fe20000000f00 */
[----:B------:R-:W-:Y:S01]  /*2390*/  @P6 IMAD.MOV.U32 R8, RZ, RZ, R24 ;  /* 0x000000ffff086224 */ /* 0x000fe200078e0018 */
[----:B------:R-:W-:-:S13]  /*23a0*/  ISETP.GE.AND P6, PT, R30, R31, PT ;  /* 0x0000001f1e00720c */ /* 0x000fda0003fc6270 */
[----:B------:R-:W-:Y:S05]  /*23b0*/  @!P6 BRA `(.L_x_53) ;  /* 0xfffffffc0078e947 */ /* 0x000fea000383ffff */
.L_x_52:
[----:B------:R-:W-:Y:S05]  /*23c0*/  BSYNC.RECONVERGENT B3 ;  /* 0x0000000000037941 */ /* 0x000fea0003800200 */
.L_x_51:
[----:B------:R-:W-:Y:S01]  /*23d0*/  IMAD.IADD R16, R5, 0x1, -R30 ;  /* 0x0000000105107824 */ /* 0x000fe200078e0a1e */
[----:B------:R-:W-:Y:S04]  /*23e0*/  BSSY.RECONVERGENT B3, `(.L_x_54) ;  /* 0x0000014000037945 */ /* 0x000fe80003800200 */
[----:B------:R-:W-:-:S13]  /*23f0*/  ISETP.GT.AND P6, PT, R16, 0x1, PT ;  /* 0x000000011000780c */ /* 0x000fda0003fc4270 */
[----:B------:R-:W-:Y:S05]  /*2400*/  @!P6 BRA `(.L_x_55) ;  /* 0x000000000044e947 */ /* 0x000fea0003800000 */
[----:B------:R-:W-:-:S04]  /*2410*/  IMAD.IADD R17, R30, 0x1, R7 ;  /* 0x000000011e117824 */ /* 0x000fc800078e0207 */
[----:B------:R-:W-:Y:S01]  /*2420*/  IMAD.WIDE R16, R17, 0x8, R22 ;  /* 0x0000000811107825 */ /* 0x000fe200078e0216 */
[----:B------:R-:W-:-:S05]  /*2430*/  IADD3 R20, PT, PT, R30, 0x1, RZ ;  /* 0x000000011e147810 */ /* 0x000fca0007ffe0ff */
[----:B------:R-:W2:Y:S01]  /*2440*/  LDG.E.64 R16, desc[UR10][R16.64] ;  /* 0x0000000a10107981 */ /* 0x000ea2000c1e1b00 */
[----:B------:R-:W-:-:S04]  /*2450*/  IMAD.IADD R19, R20, 0x1, R7 ;  /* 0x0000000114137824 */ /* 0x000fc800078e0207 */
[----:B------:R-:W-:-:S06]  /*2460*/  IMAD.WIDE R18, R19, 0x8, R22 ;  /* 0x0000000813127825 */ /* 0x000fcc00078e0216 */
[----:B------:R-:W3:Y:S01]  /*2470*/  LDG.E.64 R18, desc[UR10][R18.64] ;  /* 0x0000000a12127981 */ /* 0x000ee2000c1e1b00 */
[----:B--2---:R-:W-:-:S14]  /*2480*/  DSETP.GT.AND P0, PT, R8, R16, PT ;  /* 0x000000100800722a */ /* 0x004fdc0003f04000 */
[----:B------:R-:W-:Y:S01]  /*2490*/  @P0 IMAD.MOV.U32 R8, RZ, RZ, R16 ;  /* 0x000000ffff080224 */ /* 0x000fe200078e0010 */
[----:B------:R-:W-:Y:S01]  /*24a0*/  @P0 MOV R9, R17 ;  /* 0x0000001100090202 */ /* 0x000fe20000000f00 */
[----:B------:R-:W-:Y:S01]  /*24b0*/  @P0 IMAD.MOV.U32 R29, RZ, RZ, R30 ;  /* 0x000000ffff1d0224 */ /* 0x000fe200078e001e */
[----:B------:R-:W-:Y:S01]  /*24c0*/  PLOP3.LUT P0, PT, PT, PT, PT, 0x8, 0x80 ;  /* 0x000000000080781c */ /* 0x000fe20003f0e170 */
[----:B------:R-:W-:-:S03]  /*24d0*/  VIADD R30, R20, 0x1 ;  /* 0x00000001141e7836 */ /* 0x000fc60000000000 */
[----:B---3--:R-:W-:-:S14]  /*24e0*/  DSETP.GT.AND P6, PT, R8, R18, PT ;  /* 0x000000120800722a */ /* 0x008fdc0003fc4000 */
[----:B------:R-:W-:Y:S01]  /*24f0*/  @P6 IMAD.MOV.U32 R8, RZ, RZ, R18 ;  /* 0x000000ffff086224 */ /* 0x000fe200078e0012 */
[----:B------:R-:W-:Y:S01]  /*2500*/  @P6 MOV R9, R19 ;  /* 0x0000001300096202 */ /* 0x000fe20000000f00 */
[----:B------:R-:W-:-:S07]  /*2510*/  @P6 IMAD.MOV.U32 R29, RZ, RZ, R20 ;  /* 0x000000ffff1d6224 */ /* 0x000fce00078e0014 */
.L_x_55:
[----:B------:R-:W-:Y:S05]  /*2520*/  BSYNC.RECONVERGENT B3 ;  /* 0x0000000000037941 */ /* 0x000fea0003800200 */
.L_x_54:
[----:B------:R-:W-:-:S13]  /*2530*/  ISETP.NE.OR P0, PT, R30, R5, P0 ;  /* 0x000000051e00720c */ /* 0x000fda0000705670 */
[----:B------:R-:W-:Y:S05]  /*2540*/  @!P0 BREAK.RELIABLE B0 ;  /* 0x0000000000008942 */ /* 0x000fea0003800100 */
[----:B------:R-:W-:Y:S05]  /*2550*/  @!P0 BRA `(.L_x_48) ;  /* 0x0000000000308947 */ /* 0x000fea0003800000 */
.L_x_50:
[----:B------:R-:W-:Y:S05]  /*2560*/  BSYNC.RELIABLE B0 ;  /* 0x0000000000007941 */ /* 0x000fea0003800100 */
.L_x_49:
[----:B------:R-:W0:Y:S02]  /*2570*/  LDC.64 R22, c[0x0][0x3c8] ;  /* 0x0000f200ff167b82 */ /* 0x000e240000000a00 */
.L_x_56:
[----:B--2-4-:R-:W-:-:S05]  /*2580*/  IADD3 R17, PT, PT, R30, R7, RZ ;  /* 0x000000071e117210 */ /* 0x014fca0007ffe0ff */
[----:B0-----:R-:W-:-:S06]  /*2590*/  IMAD.WIDE R16, R17, 0x8, R22 ;  /* 0x0000000811107825 */ /* 0x001fcc00078e0216 */
[----:B------:R-:W2:Y:S02]  /*25a0*/  LDG.E.64 R16, desc[UR10][R16.64] ;  /* 0x0000000a10107981 */ /* 0x000ea4000c1e1b00 */
[----:B--2---:R-:W-:-:S14]  /*25b0*/  DSETP.GT.AND P0, PT, R8, R16, PT ;  /* 0x000000100800722a */ /* 0x004fdc0003f04000 */
[----:B------:R-:W-:Y:S01]  /*25c0*/  @P0 IMAD.MOV.U32 R29, RZ, RZ, R30 ;  /* 0x000000ffff1d0224 */ /* 0x000fe200078e001e */
[----:B------:R-:W-:Y:S01]  /*25d0*/  @P0 MOV R8, R16 ;  /* 0x0000001000080202 */ /* 0x000fe20000000f00 */
[----:B------:R-:W-:Y:S02]  /*25e0*/  VIADD R30, R30, 0x1 ;  /* 0x000000011e1e7836 */ /* 0x000fe40000000000 */
[----:B------:R-:W-:-:S03]  /*25f0*/  @P0 IMAD.MOV.U32 R9, RZ, RZ, R17 ;  /* 0x000000ffff090224 */ /* 0x000fc600078e0011 */
[----:B------:R-:W-:-:S13]  /*2600*/  ISETP.NE.AND P6, PT, R30, R5, PT ;  /* 0x000000051e00720c */ /* 0x000fda0003fc5270 */
[----:B------:R-:W-:Y:S05]  /*2610*/  @P6 BRA `(.L_x_56) ;  /* 0xfffffffc00d86947 */ /* 0x000fea000383ffff */
.L_x_48:
[----:B------:R-:W-:Y:S05]  /*2620*/  BSYNC.RECONVERGENT B1 ;  /* 0x0000000000017941 */ /* 0x000fea0003800200 */
.L_x_47:
[----:B------:R-:W-:Y:S01]  /*2630*/  ISETP.NE.AND P0, PT, R29, R28, PT ;  /* 0x0000001c1d00720c */ /* 0x000fe20003f05270 */
[----:B------:R-:W-:-:S12]  /*2640*/  BSSY.RECONVERGENT B0, `(.L_x_57) ;  /* 0x0000010000007945 */ /* 0x000fd80003800200 */
[----:B------:R-:W-:Y:S05]  /*2650*/  @!P0 BRA `(.L_x_58) ;  /* 0x0000000000388947 */ /* 0x000fea0003800000 */
[----:B--2-4-:R-:W0:Y:S01]  /*2660*/  LDC.64 R16, c[0x0][0x3d8] ;  /* 0x0000f600ff107b82 */ /* 0x014e220000000a00 */
[----:B------:R-:W1:Y:S01]  /*2670*/  LDCU UR5, c[0x0][0x40c] ;  /* 0x00008180ff0577ac */ /* 0x000e620008000800 */
[----:B------:R-:W-:-:S04]  /*2680*/  IMAD.IADD R19, R29, 0x1, R7 ;  /* 0x000000011d137824 */ /* 0x000fc800078e0207 */
        /* <DEDUP_REMOVED lines=11> */
.L_x_58:
[----:B------:R-:W-:Y:S05]  /*2740*/  BSYNC.RECONVERGENT B0 ;  /* 0x0000000000007941 */ /* 0x000fea0003800200 */
.L_x_57:
[----:B------:R-:W-:Y:S02]  /*2750*/  ISETP.NE.AND P0, PT, R27, R5, PT ;  /* 0x000000051b00720c */ /* 0x000fe40003f05270 */
[----:B------:R-:W-:-:S11]  /*2760*/  MOV R28, R27 ;  /* 0x0000001b001c7202 */ /* 0x000fd60000000f00 */
[----:B------:R-:W-:Y:S05]  /*2770*/  @P0 BRA `(.L_x_59) ;  /* 0xfffffff800240947 */ /* 0x000fea000383ffff */
.L_x_46:
[----:B------:R-:W-:Y:S05]  /*2780*/  BSYNC.RECONVERGENT B2 ;  /* 0x0000000000027941 */ /* 0x000fea0003800200 */
.L_x_45:
[----:B------:R-:W-:Y:S04]  /*2790*/  BSSY.RECONVERGENT B0, `(.L_x_60) ;  /* 0x0000065000007945 */ /* 0x000fe80003800200 */
[----:B------:R-:W-:Y:S05]  /*27a0*/  @!P4 BRA `(.L_x_61) ;  /* 0x00000004008cc947 */ /* 0x000fea0003800000 */
[----:B------:R-:W5:Y:S01]  /*27b0*/  LDCU UR5, c[0x0][0x408] ;  /* 0x00008100ff0577ac */ /* 0x000f620008000800 */
[----:B0--3--:R-:W0:Y:S01]  /*27c0*/  LDC.64 R22, c[0x0][0x3b0] ;  /* 0x0000ec00ff167b82 */ /* 0x009e220000000a00 */
[----:B------:R-:W-:Y:S07]  /*27d0*/  BSSY.RELIABLE B1, `(.L_x_62) ;  /* 0x0000051000017945 */ /* 0x000fee0003800100 */
[----:B-1----:R-:W1:Y:S08]  /*27e0*/  LDC.64 R12, c[0x0][0x3d0] ;  /* 0x0000f400ff0c7b82 */ /* 0x002e700000000a00 */
[----:B------:R-:W3:Y:S01]  /*27f0*/  LDC.64 R8, c[0x0][0x3e8] ;  /* 0x0000fa00ff087b82 */ /* 0x000ee20000000a00 */
[----:B-----5:R-:W-:-:S06]  /*2800*/  UIADD3 UR5, UPT, UPT, UR5, 0x1, URZ ;  /* 0x0000000105057890 */ /* 0x020fcc000fffe0ff */
[----:B------:R-:W-:-:S04]  /*2810*/  IMAD R11, R4, UR5, RZ ;  /* 0x00000005040b7c24 */ /* 0x000fc8000f8e02ff */
[----:B------:R-:W-:Y:S02]  /*2820*/  IMAD.IADD R10, R6, 0x1, R11 ;  /* 0x00000001060a7824 */ /* 0x000fe400078e020b */
[----:B0-----:R-:W-:-:S03]  /*2830*/  IMAD.WIDE R22, R11, 0x8, R22 ;  /* 0x000000080b167825 */ /* 0x001fc600078e0216 */
[C---:B------:R-:W-:Y:S01]  /*2840*/  ISETP.GE.AND P0, PT, R11.reuse, R10, PT ;  /* 0x0000000a0b00720c */ /* 0x040fe20003f06270 */
[----:B-1----:R-:W-:-:S12]  /*2850*/  IMAD.WIDE R12, R11, 0x8, R12 ;  /* 0x000000080b0c7825 */ /* 0x002fd800078e020c */
[----:B------:R-:W-:Y:S05]  /*2860*/  @P0 BRA `(.L_x_63) ;  /* 0x00000004001c0947 */ /* 0x000fea0003800000 */
[----:B--2-4-:R-:W-:Y:S01]  /*2870*/  IMAD.IADD R16, R10, 0x1, -R11 ;  /* 0x000000010a107824 */ /* 0x014fe200078e0a0b */
[----:B------:R-:W-:Y:S01]  /*2880*/  BSSY.RECONVERGENT B2, `(.L_x_64) ;  /* 0x0000028000027945 */ /* 0x000fe20003800200 */
[----:B------:R-:W-:-:S03]  /*2890*/  PLOP3.LUT P0, PT, PT, PT, PT, 0x80, 0x8 ;  /* 0x000000000008781c */ /* 0x000fc60003f0f070 */
[----:B------:R-:W-:-:S13]  /*28a0*/  ISETP.GT.AND P4, PT, R16, 0x3, PT ;  /* 0x000000031000780c */ /* 0x000fda0003f84270 */
[----:B------:R-:W-:Y:S05]  /*28b0*/  @!P4 BRA `(.L_x_65) ;  /* 0x000000000090c947 */ /* 0x000fea0003800000 */
[----:B------:R-:W-:Y:S02]  /*28c0*/  PLOP3.LUT P0, PT, PT, PT, PT, 0x8, 0x80 ;  /* 0x000000000080781c */ /* 0x000fe40003f0e170 */
[----:B------:R-:W-:-:S11]  /*28d0*/  IADD3 R20, PT, PT, R10, -0x3, RZ ;  /* 0xfffffffd0a147810 */ /* 0x000fd60007ffe0ff */
.L_x_66:
[----:B-1----:R-:W2:Y:S01]  /*28e0*/  LDG.E.64 R18, desc[UR10][R12.64] ;  /* 0x0000000a0c127981 */ /* 0x002ea2000c1e1b00 */
[----:B------:R-:W0:Y:S01]  /*28f0*/  LDC.64 R16, c[0x0][0x3e8] ;  /* 0x0000fa00ff107b82 */ /* 0x000e220000000a00 */
[----:B--2---:R-:W1:Y:S02]  /*2900*/  F2I.F64.TRUNC R18, R18 ;  /* 0x0000001200127311 */ /* 0x004e64000030d100 */
[----:B-1----:R-:W-:-:S04]  /*2910*/  IMAD.IADD R25, R18, 0x1, R7 ;  /* 0x0000000112197824 */ /* 0x002fc800078e0207 */
[----:B0-----:R-:W-:-:S06]  /*2920*/  IMAD.WIDE R24, R25, 0x8, R16 ;  /* 0x0000000819187825 */ /* 0x001fcc00078e0210 */
[----:B------:R-:W2:Y:S01]  /*2930*/  LDG.E.64 R24, desc[UR10][R24.64] ;  /* 0x0000000a18187981 */ /* 0x000ea2000c1e1b00 */
[----:B------:R-:W-:Y:S01]  /*2940*/  IMAD.MOV.U32 R18, RZ, RZ, R22 ;  /* 0x000000ffff127224 */ /* 0x000fe200078e0016 */
[----:B------:R-:W-:-:S05]  /*2950*/  MOV R19, R23 ;  /* 0x0000001700137202 */ /* 0x000fca0000000f00 */
        /* <DEDUP_REMOVED lines=9> */
[----:B--2---:R-:W-:-:S04]  /*29f0*/  IMAD.IADD R31, R28, 0x1, R7 ;  /* 0x000000011c1f7824 */ /* 0x004fc800078e0207 */
[----:B------:R-:W-:-:S06]  /*2a00*/  IMAD.WIDE R30, R31, 0x8, R16 ;  /* 0x000000081f1e7825 */ /* 0x000fcc00078e0210 */
[----:B------:R-:W2:Y:S04]  /*2a10*/  LDG.E.64 R30, desc[UR10][R30.64] ;  /* 0x0000000a1e1e7981 */ /* 0x000ea8000c1e1b00 */
[----:B--2---:R1:W-:Y:S04]  /*2a20*/  STG.E.64 desc[UR10][R18.64+0x10], R30 ;  /* 0x0000101e12007986 */ /* 0x0043e8000c101b0a */
[----:B0-----:R-:W2:Y:S02]  /*2a30*/  LDG.E.64 R24, desc[UR10][R12.64+0x18] ;  /* 0x0000180a0c187981 */ /* 0x001ea4000c1e1b00 */
[----:B--2---:R-:W0:Y:S02]  /*2a40*/  F2I.F64.TRUNC R24, R24 ;  /* 0x0000001800187311 */ /* 0x004e24000030d100 */
[----:B0-----:R-:W-:-:S05]  /*2a50*/  IADD3 R21, PT, PT, R24, R7, RZ ;  /* 0x0000000718157210 */ /* 0x001fca0007ffe0ff */
[----:B------:R-:W-:-:S06]  /*2a60*/  IMAD.WIDE R16, R21, 0x8, R16 ;  /* 0x0000000815107825 */ /* 0x000fcc00078e0210 */
[----:B------:R-:W2:Y:S01]  /*2a70*/  LDG.E.64 R16, desc[UR10][R16.64] ;  /* 0x0000000a10107981 */ /* 0x000ea2000c1e1b00 */
[----:B------:R-:W-:Y:S01]  /*2a80*/  VIADD R11, R11, 0x4 ;  /* 0x000000040b0b7836 */ /* 0x000fe20000000000 */
[----:B------:R-:W-:-:S04]  /*2a90*/  IADD3 R12, P6, PT, R12, 0x20, RZ ;  /* 0x000000200c0c7810 */ /* 0x000fc80007fde0ff */
[----:B------:R-:W-:Y:S01]  /*2aa0*/  ISETP.GE.AND P4, PT, R11, R20, PT ;  /* 0x000000140b00720c */ /* 0x000fe20003f86270 */
[----:B------:R-:W-:Y:S01]  /*2ab0*/  IMAD.X R13, RZ, RZ, R13, P6 ;  /* 0x000000ffff0d7224 */ /* 0x000fe200030e060d */
[----:B------:R-:W-:-:S04]  /*2ac0*/  IADD3 R22, P6, PT, R18, 0x20, RZ ;  /* 0x0000002012167810 */ /* 0x000fc80007fde0ff */
[----:B------:R-:W-:Y:S01]  /*2ad0*/  IADD3.X R23, PT, PT, RZ, R19, RZ, P6, !PT ;  /* 0x00000013ff177210 */ /* 0x000fe200037fe4ff */
[----:B--2---:R1:W-:Y:S06]  /*2ae0*/  STG.E.64 desc[UR10][R18.64+0x18], R16 ;  /* 0x0000181012007986 */ /* 0x0043ec000c101b0a */
[----:B------:R-:W-:Y:S05]  /*2af0*/  @!P4 BRA `(.L_x_66) ;  /* 0xfffffffc0078c947 */ /* 0x000fea000383ffff */
.L_x_65:
[----:B------:R-:W-:Y:S05]  /*2b00*/  BSYNC.RECONVERGENT B2 ;  /* 0x0000000000027941 */ /* 0x000fea0003800200 */
.L_x_64:
[----:B-1----:R-:W-:Y:S01]  /*2b10*/  IMAD.IADD R16, R10, 0x1, -R11 ;  /* 0x000000010a107824 */ /* 0x002fe200078e0a0b */
[----:B------:R-:W-:Y:S04]  /*2b20*/  BSSY.RECONVERGENT B2, `(.L_x_67) ;  /* 0x0000018000027945 */ /* 0x000fe80003800200 */
[----:B------:R-:W-:-:S13]  /*2b30*/  ISETP.GT.AND P4, PT, R16, 0x1, PT ;  /* 0x000000011000780c */ /* 0x000fda0003f84270 */
[----:B------:R-:W-:Y:S05]  /*2b40*/  @!P4 BRA `(.L_x_68) ;  /* 0x000000000054c947 */ /* 0x000fea0003800000 */
[----:B------:R-:W2:Y:S01]  /*2b50*/  LDG.E.64 R18, desc[UR10][R12.64] ;  /* 0x0000000a0c127981 */ /* 0x000ea2000c1e1b00 */
        /* <DEDUP_REMOVED lines=12> */
[----:B------:R-:W2:Y:S01]  /*2c20*/  LDG.E.64 R16, desc[UR10][R16.64] ;  /* 0x0000000a10107981 */ /* 0x000ea2000c1e1b00 */
[----:B------:R-:W-:Y:S02]  /*2c30*/  IADD3 R12, P4, PT, R12, 0x10, RZ ;  /* 0x000000100c0c7810 */ /* 0x000fe40007f9e0ff */
[----:B------:R-:W-:Y:S02]  /*2c40*/  IADD3 R22, P6, PT, R22, 0x10, RZ ;  /* 0x0000001016167810 */ /* 0x000fe40007fde0ff */
[----:B------:R-:W-:Y:S01]  /*2c50*/  PLOP3.LUT P0, PT, PT, PT, PT, 0x8, 0x80 ;  /* 0x000000000080781c */ /* 0x000fe20003f0e170 */
[----:B------:R-:W-:Y:S01]  /*2c60*/  IMAD.X R13, RZ, RZ, R13, P4 ;  /* 0x000000ffff0d7224 */ /* 0x000fe200020e060d */
[----:B------:R-:W-:Y:S01]  /*2c70*/  IADD3 R11, PT, PT, R11, 0x2, RZ ;  /* 0x000000020b0b7810 */ /* 0x000fe20007ffe0ff */
[----:B------:R-:W-:Y:S01]  /*2c80*/  IMAD.X R23, RZ, RZ, R23, P6 ;  /* 0x000000ffff177224 */ /* 0x000fe200030e0617 */
[----:B--2---:R0:W-:Y:S09]  /*2c90*/  STG.E.64 desc[UR10][R18.64+0x8], R16 ;  /* 0x0000081012007986 */ /* 0x0041f2000c101b0a */
.L_x_68:
[----:B------:R-:W-:Y:S05]  /*2ca0*/  BSYNC.RECONVERGENT B2 ;  /* 0x0000000000027941 */ /* 0x000fea0003800200 */
.L_x_67:
[----:B------:R-:W-:-:S13]  /*2cb0*/  ISETP.NE.OR P0, PT, R11, R10, P0 ;  /* 0x0000000a0b00720c */ /* 0x000fda0000705670 */
[----:B------:R-:W-:Y:S05]  /*2cc0*/  @!P0 BREAK.RELIABLE B1 ;  /* 0x0000000000018942 */ /* 0x000fea0003800100 */
[----:B------:R-:W-:Y:S05]  /*2cd0*/  @!P0 BRA `(.L_x_61) ;  /* 0x0000000000408947 */ /* 0x000fea0003800000 */
.L_x_63:
[----:B------:R-:W-:Y:S05]  /*2ce0*/  BSYNC.RELIABLE B1 ;  /* 0x0000000000017941 */ /* 0x000fea0003800100 */
.L_x_62:
[----:B0-2-4-:R-:W2:Y:S02]  /*2cf0*/  LDG.E.64 R16, desc[UR10][R12.64] ;  /* 0x0000000a0c107981 */ /* 0x015ea4000c1e1b00 */
[----:B--2---:R-:W0:Y:S02]  /*2d00*/  F2I.F64.TRUNC R16, R16 ;  /* 0x0000001000107311 */ /* 0x004e24000030d100 */
[----:B0-----:R-:W-:-:S05]  /*2d10*/  IADD3 R19, PT, PT, R16, R7, RZ ;  /* 0x0000000710137210 */ /* 0x001fca0007ffe0ff */
        /* <DEDUP_REMOVED lines=12> */
.L_x_61:
[----:B------:R-:W-:Y:S05]  /*2de0*/  BSYNC.RECONVERGENT B0 ;  /* 0x0000000000007941 */ /* 0x000fea0003800200 */
.L_x_60:
[----:B---3--:R-:W3:Y:S01]  /*2df0*/  LDC.64 R8, c[0x0][0x408] ;  /* 0x00010200ff087b82 */ /* 0x008ee20000000a00 */
[----:B------:R-:W-:Y:S01]  /*2e00*/  BSSY.RECONVERGENT B0, `(.L_x_69) ;  /* 0x0000066000007945 */ /* 0x000fe20003800200 */
[----:B---3--:R-:W-:-:S03]  /*2e10*/  IADD3 R9, PT, PT, R9, 0x1, RZ ;  /* 0x0000000109097810 */ /* 0x008fc60007ffe0ff */
[----:B------:R-:W-:Y:S05]  /*2e20*/  @!P5 BRA `(.L_x_70) ;  /* 0x00000004008cd947 */ /* 0x000fea0003800000 */
[----:B-1----:R-:W2:Y:S01]  /*2e30*/  LDC.64 R12, c[0x0][0x3d8] ;  /* 0x0000f600ff0c7b82 */ /* 0x002ea20000000a00 */
[----:B0-----:R-:W-:Y:S01]  /*2e40*/  IMAD R11, R9, R4, RZ ;  /* 0x00000004090b7224 */ /* 0x001fe200078e02ff */
[----:B------:R-:W-:Y:S03]  /*2e50*/  BSSY.RELIABLE B1, `(.L_x_71) ;  /* 0x0000050000017945 */ /* 0x000fe60003800100 */
[----:B------:R-:W-:-:S03]  /*2e60*/  IMAD.IADD R10, R5, 0x1, R11 ;  /* 0x00000001050a7824 */ /* 0x000fc600078e020b */
[----:B------:R-:W0:Y:S02]  /*2e70*/  LDC.64 R22, c[0x0][0x3b8] ;  /* 0x0000ee00ff167b82 */ /* 0x000e240000000a00 */
[C---:B------:R-:W-:Y:S01]  /*2e80*/  ISETP.GE.AND P0, PT, R11.reuse, R10, PT ;  /* 0x0000000a0b00720c */ /* 0x040fe20003f06270 */
[----:B--2-4-:R-:W-:-:S04]  /*2e90*/  IMAD.WIDE R16, R11, 0x8, R12 ;  /* 0x000000080b107825 */ /* 0x014fc800078e020c */
[----:B0-----:R-:W-:-:S08]  /*2ea0*/  IMAD.WIDE R22, R11, 0x8, R22 ;  /* 0x000000080b167825 */ /* 0x001fd000078e0216 */
[----:B------:R-:W-:Y:S05]  /*2eb0*/  @P0 BRA `(.L_x_72) ;  /* 0x0000000400240947 */ /* 0x000fea0003800000 */
[----:B------:R-:W-:Y:S01]  /*2ec0*/  IADD3 R12, PT, PT, R10, -R11, RZ ;  /* 0x8000000b0a0c7210 */ /* 0x000fe20007ffe0ff */
[----:B------:R-:W-:Y:S01]  /*2ed0*/  BSSY.RECONVERGENT B2, `(.L_x_73) ;  /* 0x000002a000027945 */ /* 0x000fe20003800200 */
[----:B------:R-:W-:Y:S02]  /*2ee0*/  PLOP3.LUT P0, PT, PT, PT, PT, 0x80, 0x8 ;  /* 0x000000000008781c */ /* 0x000fe40003f0f070 */
[----:B------:R-:W-:-:S13]  /*2ef0*/  ISETP.GT.AND P4, PT, R12, 0x3, PT ;  /* 0x000000030c00780c */ /* 0x000fda0003f84270 */
[----:B------:R-:W-:Y:S05]  /*2f00*/  @!P4 BRA `(.L_x_74) ;  /* 0x000000000098c947 */ /* 0x000fea0003800000 */
[----:B------:R-:W-:Y:S01]  /*2f10*/  PLOP3.LUT P0, PT, PT, PT, PT, 0x8, 0x80 ;  /* 0x000000000080781c */ /* 0x000fe20003f0e170 */
[----:B------:R-:W-:-:S12]  /*2f20*/  VIADD R20, R10, 0xfffffffd ;  /* 0xfffffffd0a147836 */ /* 0x000fd80000000000 */
.L_x_75:
[----:B------:R-:W-:Y:S01]  /*2f30*/  MOV R12, R16 ;  /* 0x00000010000c7202 */ /* 0x000fe20000000f00 */
[----:B------:R-:W-:Y:S02]  /*2f40*/  IMAD.MOV.U32 R13, RZ, RZ, R17 ;  /* 0x000000ffff0d7224 */ /* 0x000fe400078e0011 */
[----:B------:R-:W0:Y:S03]  /*2f50*/  LDC.64 R16, c[0x0][0x3f0] ;  /* 0x0000fc00ff107b82 */ /* 0x000e260000000a00 */
[----:B-1----:R-:W2:Y:S02]  /*2f60*/  LDG.E.64 R18, desc[UR10][R12.64] ;  /* 0x0000000a0c127981 */ /* 0x002ea4000c1e1b00 */
[----:B--2---:R-:W1:Y:S02]  /*2f70*/  F2I.F64.TRUNC R18, R18 ;  /* 0x0000001200127311 */ /* 0x004e64000030d100 */
[----:B-1----:R-:W-:-:S05]  /*2f80*/  IADD3 R25, PT, PT, R18, R7, RZ ;  /* 0x0000000712197210 */ /* 0x002fca0007ffe0ff */
        /* <DEDUP_REMOVED lines=22> */
[----:B------:R-:W-:Y:S02]  /*30f0*/  IADD3 R11, PT, PT, R11, 0x4, RZ ;  /* 0x000000040b0b7810 */ /* 0x000fe40007ffe0ff */
[----:B------:R-:W-:Y:S02]  /*3100*/  IADD3 R22, P5, PT, R18, 0x20, RZ ;  /* 0x0000002012167810 */ /* 0x000fe40007fbe0ff */
[----:B------:R-:W-:Y:S02]  /*3110*/  ISETP.GE.AND P4, PT, R11, R20, PT ;  /* 0x000000140b00720c */ /* 0x000fe40003f86270 */
[----:B------:R-:W-:Y:S01]  /*3120*/  IADD3 R16, P6, PT, R12, 0x20, RZ ;  /* 0x000000200c107810 */ /* 0x000fe20007fde0ff */
[----:B------:R-:W-:-:S03]  /*3130*/  IMAD.X R23, RZ, RZ, R19, P5 ;  /* 0x000000ffff177224 */ /* 0x000fc600028e0613 */
[----:B------:R-:W-:Y:S01]  /*3140*/  IADD3.X R17, PT, PT, RZ, R13, RZ, P6, !PT ;  /* 0x0000000dff117210 */ /* 0x000fe200037fe4ff */
[----:B--2---:R1:W-:Y:S06]  /*3150*/  STG.E.64 desc[UR10][R18.64+0x18], R32 ;  /* 0x0000182012007986 */ /* 0x0043ec000c101b0a */
[----:B------:R-:W-:Y:S05]  /*3160*/  @!P4 BRA `(.L_x_75) ;  /* 0xfffffffc0070c947 */ /* 0x000fea000383ffff */
.L_x_74:
[----:B------:R-:W-:Y:S05]  /*3170*/  BSYNC.RECONVERGENT B2 ;  /* 0x0000000000027941 */ /* 0x000fea0003800200 */
.L_x_73:
[----:B------:R-:W-:Y:S01]  /*3180*/  IMAD.IADD R12, R10, 0x1, -R11 ;  /* 0x000000010a0c7824 */ /* 0x000fe200078e0a0b */
[----:B------:R-:W-:Y:S04]  /*3190*/  BSSY.RECONVERGENT B2, `(.L_x_76) ;  /* 0x0000018000027945 */ /* 0x000fe80003800200 */
[----:B------:R-:W-:-:S13]  /*31a0*/  ISETP.GT.AND P4, PT, R12, 0x1, PT ;  /* 0x000000010c00780c */ /* 0x000fda0003f84270 */
[----:B------:R-:W-:Y:S05]  /*31b0*/  @!P4 BRA `(.L_x_77) ;  /* 0x000000000054c947 */ /* 0x000fea0003800000 */
[----:B-1----:R-:W2:Y:S01]  /*31c0*/  LDG.E.64 R18, desc[UR10][R16.64] ;  /* 0x0000000a10127981 */ /* 0x002ea2000c1e1b00 */
[----:B------:R-:W0:Y:S01]  /*31d0*/  LDC.64 R12, c[0x0][0x3f0] ;  /* 0x0000fc00ff0c7b82 */ /* 0x000e220000000a00 */
        /* <DEDUP_REMOVED lines=16> */
[----:B------:R-:W-:Y:S02]  /*32e0*/  IADD3 R11, PT, PT, R11, 0x2, RZ ;  /* 0x000000020b0b7810 */ /* 0x000fe40007ffe0ff */
[----:B------:R-:W-:Y:S01]  /*32f0*/  IADD3.X R17, PT, PT, RZ, R17, RZ, P5, !PT ;  /* 0x00000011ff117210 */ /* 0x000fe20002ffe4ff */
[----:B--2---:R0:W-:Y:S08]  /*3300*/  STG.E.64 desc[UR10][R18.64+0x8], R12 ;  /* 0x0000080c12007986 */ /* 0x0041f0000c101b0a */
.L_x_77:
[----:B------:R-:W-:Y:S05]  /*3310*/  BSYNC.RECONVERGENT B2 ;  /* 0x0000000000027941 */ /* 0x000fea0003800200 */
.L_x_76:
[----:B------:R-:W-:-:S13]  /*3320*/  ISETP.NE.OR P0, PT, R11, R10, P0 ;  /* 0x0000000a0b00720c */ /* 0x000fda0000705670 */
[----:B------:R-:W-:Y:S05]  /*3330*/  @!P0 BREAK.RELIABLE B1 ;  /* 0x0000000000018942 */ /* 0x000fea0003800100 */
[----:B------:R-:W-:Y:S05]  /*3340*/  @!P0 BRA `(.L_x_70) ;  /* 0x0000000000448947 */ /* 0x000fea0003800000 */
.L_x_72:
[----:B------:R-:W-:Y:S05]  /*3350*/  BSYNC.RELIABLE B1 ;  /* 0x0000000000017941 */ /* 0x000fea0003800100 */
.L_x_71:
[----:B0--3--:R-:W2:Y:S01]  /*3360*/  LDG.E.64 R12, desc[UR10][R16.64] ;  /* 0x0000000a100c7981 */ /* 0x009ea2000c1e1b00 */
[----:B-1----:R-:W0:Y:S01]  /*3370*/  LDC.64 R18, c[0x0][0x3f0] ;  /* 0x0000fc00ff127b82 */ /* 0x002e220000000a00 */
[----:B--2---:R-:W1:Y:S02]  /*3380*/  F2I.F64.TRUNC R12, R12 ;  /* 0x0000000c000c7311 */ /* 0x004e64000030d100 */
[----:B-1----:R-:W-:-:S04]  /*3390*/  IMAD.IADD R21, R12, 0x1, R7 ;  /* 0x000000010c157824 */ /* 0x002fc800078e0207 */
[----:B0-----:R-:W-:-:S06]  /*33a0*/  IMAD.WIDE R18, R21, 0x8, R18 ;  /* 0x0000000815127825 */ /* 0x001fcc00078e0212 */
[----:B------:R-:W2:Y:S01]  /*33b0*/  LDG.E.64 R18, desc[UR10][R18.64] ;  /* 0x0000000a12127981 */ /* 0x000ea2000c1e1b00 */
[----:B------:R-:W-:Y:S01]  /*33c0*/  MOV R12, R22 ;  /* 0x00000016000c7202 */ /* 0x000fe20000000f00 */
[--C-:B------:R-:W-:Y:S01]  /*33d0*/  IMAD.MOV.U32 R13, RZ, RZ, R23.reuse ;  /* 0x000000ffff0d7224 */ /* 0x100fe200078e0017 */
[----:B------:R-:W-:Y:S02]  /*33e0*/  IADD3 R11, PT, PT, R11, 0x1, RZ ;  /* 0x000000010b0b7810 */ /* 0x000fe40007ffe0ff */
[----:B------:R-:W-:Y:S02]  /*33f0*/  IADD3 R22, P4, PT, R22, 0x8, RZ ;  /* 0x0000000816167810 */ /* 0x000fe40007f9e0ff */
[----:B------:R-:W-:Y:S02]  /*3400*/  ISETP.NE.AND P0, PT, R11, R10, PT ;  /* 0x0000000a0b00720c */ /* 0x000fe40003f05270 */
[----:B------:R-:W-:Y:S01]  /*3410*/  IADD3 R16, P5, PT, R16, 0x8, RZ ;  /* 0x0000000810107810 */ /* 0x000fe20007fbe0ff */
[----:B------:R-:W-:-:S03]  /*3420*/  IMAD.X R23, RZ, RZ, R23, P4 ;  /* 0x000000ffff177224 */ /* 0x000fc600020e0617 */
[----:B------:R-:W-:Y:S01]  /*3430*/  IADD3.X R17, PT, PT, RZ, R17, RZ, P5, !PT ;  /* 0x00000011ff117210 */ /* 0x000fe20002ffe4ff */
[----:B--2---:R3:W-:Y:S06]  /*3440*/  STG.E.64 desc[UR10][R12.64], R18 ;  /* 0x000000120c007986 */ /* 0x0047ec000c101b0a */
[----:B------:R-:W-:Y:S05]  /*3450*/  @P0 BRA `(.L_x_71) ;  /* 0xfffffffc00c00947 */ /* 0x000fea000383ffff */
.L_x_70:
[----:B------:R-:W-:Y:S05]  /*3460*/  BSYNC.RECONVERGENT B0 ;  /* 0x0000000000007941 */ /* 0x000fea0003800200 */
.L_x_69:
[----:B------:R-:W-:-:S09]  /*3470*/  UISETP.GT.AND UP0, UPT, UR7, URZ, UPT ;  /* 0x000000ff0700728c */ /* 0x000fd2000bf04270 */
[----:B------:R-:W-:Y:S05]  /*3480*/  BRA.U !UP0, `(.L_x_78) ;  /* 0x0000000108f07547 */ /* 0x000fea000b800000 */
[----:B------:R-:W-:Y:S01]  /*3490*/  UIADD3 UR5, UPT, UPT, UR6, 0x2, URZ ;  /* 0x0000000206057890 */ /* 0x000fe2000fffe0ff */
[----:B0-----:R-:W0:Y:S01]  /*34a0*/  LDC.64 R10, c[0x0][0x3a8] ;  /* 0x0000ea00ff0a7b82 */ /* 0x001e220000000a00 */
[----:B------:R-:W-:Y:S04]  /*34b0*/  BSSY.RECONVERGENT B0, `(.L_x_78) ;  /* 0x0000039000007945 */ /* 0x000fe80003800200 */
[----:B------:R-:W-:Y:S01]  /*34c0*/  BSSY.RELIABLE B1, `(.L_x_79) ;  /* 0x000002d000017945 */ /* 0x000fe20003800100 */
[----:B-1-3--:R-:W-:-:S04]  /*34d0*/  IMAD R13, R4, UR5, RZ ;  /* 0x00000005040d7c24 */ /* 0x00afc8000f8e02ff */
[----:B--2-4-:R-:W-:Y:S01]  /*34e0*/  VIADD R19, R13, UR7 ;  /* 0x000000070d137c36 */ /* 0x014fe20008000000 */
[----:B------:R-:W-:-:S04]  /*34f0*/  MOV R16, R13 ;  /* 0x0000000d00107202 */ /* 0x000fc80000000f00 */
[C---:B------:R-:W-:Y:S01]  /*3500*/  ISETP.GE.AND P0, PT, R13.reuse, R19, PT ;  /* 0x000000130d00720c */ /* 0x040fe20003f06270 */
[----:B0-----:R-:W-:-:S04]  /*3510*/  IMAD.WIDE R10, R13, 0x8, R10 ;  /* 0x000000080d0a7825 */ /* 0x001fc800078e020a */
[----:B------:R-:W-:Y:S01]  /*3520*/  IMAD.MOV.U32 R18, RZ, RZ, R11 ;  /* 0x000000ffff127224 */ /* 0x000fe200078e000b */
[----:B------:R-:W-:-:S07]  /*3530*/  MOV R17, R10 ;  /* 0x0000000a00117202 */ /* 0x000fce0000000f00 */
[----:B------:R-:W-:Y:S05]  /*3540*/  @P0 BRA `(.L_x_80) ;  /* 0x0000000000900947 */ /* 0x000fea0003800000 */
[----:B------:R-:W-:Y:S01]  /*3550*/  IMAD.IADD R10, R19, 0x1, -R16 ;  /* 0x00000001130a7824 */ /* 0x000fe200078e0a10 */
[----:B------:R-:W-:Y:S01]  /*3560*/  BSSY.RECONVERGENT B2, `(.L_x_81) ;  /* 0x0000013000027945 */ /* 0x000fe20003800200 */
[----:B------:R-:W-:-:S03]  /*3570*/  PLOP3.LUT P0, PT, PT, PT, PT, 0x80, 0x8 ;  /* 0x000000000008781c */ /* 0x000fc60003f0f070 */
[----:B------:R-:W-:-:S13]  /*3580*/  ISETP.GT.AND P4, PT, R10, 0x3, PT ;  /* 0x000000030a00780c */ /* 0x000fda0003f84270 */
[----:B------:R-:W-:Y:S05]  /*3590*/  @!P4 BRA `(.L_x_82) ;  /* 0x00000000003cc947 */ /* 0x000fea0003800000 */
[----:B------:R-:W-:Y:S01]  /*35a0*/  HFMA2 R13, -RZ, RZ, 1.984375, 0 ;  /* 0x3ff00000ff0d7431 */ /* 0x000fe200000001ff */
[----:B------:R-:W-:Y:S01]  /*35b0*/  PLOP3.LUT P0, PT, PT, PT, PT, 0x8, 0x80 ;  /* 0x000000000080781c */ /* 0x000fe20003f0e170 */
[----:B------:R-:W-:Y:S01]  /*35c0*/  IMAD.MOV.U32 R12, RZ, RZ, 0x0 ;  /* 0x00000000ff0c7424 */ /* 0x000fe200078e00ff */
[----:B------:R-:W-:-:S11]  /*35d0*/  IADD3 R21, PT, PT, R19, -0x3, RZ ;  /* 0xfffffffd13157810 */ /* 0x000fd60007ffe0ff */
.L_x_83:
[----:B0-----:R-:W-:Y:S01]  /*35e0*/  IMAD.MOV.U32 R10, RZ, RZ, R17 ;  /* 0x000000ffff0a7224 */ /* 0x001fe200078e0011 */
[----:B------:R-:W-:Y:S01]  /*35f0*/  MOV R11, R18 ;  /* 0x00000012000b7202 */ /* 0x000fe20000000f00 */
[----:B------:R-:W-:-:S03]  /*3600*/  VIADD R16, R16, 0x4 ;  /* 0x0000000410107836 */ /* 0x000fc60000000000 */
[----:B------:R-:W-:Y:S01]  /*3610*/  IADD3 R17, P5, PT, R10, 0x20, RZ ;  /* 0x000000200a117810 */ /* 0x000fe20007fbe0ff */
[----:B------:R0:W-:Y:S01]  /*3620*/  STG.E.64 desc[UR10][R10.64], R12 ;  /* 0x0000000c0a007986 */ /* 0x0001e2000c101b0a */
[----:B------:R-:W-:Y:S02]  /*3630*/  ISETP.GE.AND P4, PT, R16, R21, PT ;  /* 0x000000151000720c */ /* 0x000fe40003f86270 */
[----:B------:R-:W-:Y:S01]  /*3640*/  IADD3.X R18, PT, PT, RZ, R11, RZ, P5, !PT ;  /* 0x0000000bff127210 */ /* 0x000fe20002ffe4ff */
[----:B------:R0:W-:Y:S04]  /*3650*/  STG.E.64 desc[UR10][R10.64+0x8], R12 ;  /* 0x0000080c0a007986 */ /* 0x0001e8000c101b0a */
[----:B------:R0:W-:Y:S04]  /*3660*/  STG.E.64 desc[UR10][R10.64+0x10], R12 ;  /* 0x0000100c0a007986 */ /* 0x0001e8000c101b0a */
[----:B------:R0:W-:Y:S02]  /*3670*/  STG.E.64 desc[UR10][R10.64+0x18], R12 ;  /* 0x0000180c0a007986 */ /* 0x0001e4000c101b0a */
[----:B------:R-:W-:Y:S05]  /*3680*/  @!P4 BRA `(.L_x_83) ;  /* 0xfffffffc00d4c947 */ /* 0x000fea000383ffff */
.L_x_82:
[----:B------:R-:W-:Y:S05]  /*3690*/  BSYNC.RECONVERGENT B2 ;  /* 0x0000000000027941 */ /* 0x000fea0003800200 */
.L_x_81:
[----:B0-----:R-:W-:-:S05]  /*36a0*/  IMAD.IADD R10, R19, 0x1, -R16 ;  /* 0x00000001130a7824 */ /* 0x001fca00078e0a10 */
[----:B------:R-:W-:-:S13]  /*36b0*/  ISETP.GT.AND P4, PT, R10, 0x1, PT ;  /* 0x000000010a00780c */ /* 0x000fda0003f84270 */
[----:B------:R-:W-:Y:S01]  /*36c0*/  @P4 MOV R12, 0x0 ;  /* 0x00000000000c4802 */ /* 0x000fe20000000f00 */
[----:B------:R-:W-:Y:S01]  /*36d0*/  @P4 IMAD.MOV.U32 R13, RZ, RZ, 0x3ff00000 ;  /* 0x3ff00000ff0d4424 */ /* 0x000fe200078e00ff */
[----:B------:R-:W-:Y:S01]  /*36e0*/  @P4 MOV R10, R17 ;  /* 0x00000011000a4202 */ /* 0x000fe20000000f00 */
[--C-:B------:R-:W-:Y:S01]  /*36f0*/  @P4 IMAD.MOV.U32 R11, RZ, RZ, R18.reuse ;  /* 0x000000ffff0b4224 */ /* 0x100fe200078e0012 */
[----:B------:R-:W-:Y:S02]  /*3700*/  @P4 PLOP3.LUT P0, PT, PT, PT, PT, 0x8, 0x80 ;  /* 0x000000000080481c */ /* 0x000fe40003f0e170 */
[----:B------:R-:W-:Y:S02]  /*3710*/  @P4 IADD3 R16, PT, PT, R16, 0x2, RZ ;  /* 0x0000000210104810 */ /* 0x000fe40007ffe0ff */
[----:B------:R0:W-:Y:S01]  /*3720*/  @P4 STG.E.64 desc[UR10][R10.64], R12 ;  /* 0x0000000c0a004986 */ /* 0x0001e2000c101b0a */
[----:B------:R-:W-:Y:S02]  /*3730*/  @P4 IADD3 R17, P5, PT, R17, 0x10, RZ ;  /* 0x0000001011114810 */ /* 0x000fe40007fbe0ff */
[----:B------:R-:W-:Y:S01]  /*3740*/  ISETP.NE.OR P0, PT, R16, R19, P0 ;  /* 0x000000131000720c */ /* 0x000fe20000705670 */
[----:B------:R0:W-:Y:S02]  /*3750*/  @P4 STG.E.64 desc[UR10][R10.64+0x8], R12 ;  /* 0x0000080c0a004986 */ /* 0x0001e4000c101b0a */
[----:B------:R-:W-:-:S10]  /*3760*/  @P4 IMAD.X R18, RZ, RZ, R18, P5 ;  /* 0x000000ffff124224 */ /* 0x000fd400028e0612 */
[----:B------:R-:W-:Y:S05]  /*3770*/  @!P0 BREAK.RELIABLE B1 ;  /* 0x0000000000018942 */ /* 0x000fea0003800100 */
[----:B0-----:R-:W-:Y:S05]  /*3780*/  @!P0 BRA `(.L_x_84) ;  /* 0x00000000002c8947 */ /* 0x001fea0003800000 */
.L_x_80:
[----:B------:R-:W-:Y:S05]  /*3790*/  BSYNC.RELIABLE B1 ;  /* 0x0000000000017941 */ /* 0x000fea0003800100 */
.L_x_79:
[----:B------:R-:W-:Y:S02]  /*37a0*/  HFMA2 R12, -RZ, RZ, 0, 0 ;  /* 0x00000000ff0c7431 */ /* 0x000fe400000001ff */
[----:B------:R-:W-:-:S07]  /*37b0*/  IMAD.MOV.U32 R13, RZ, RZ, 0x3ff00000 ;  /* 0x3ff00000ff0d7424 */ /* 0x000fce00078e00ff */
.L_x_85:
[----:B------:R-:W-:Y:S01]  /*37c0*/  MOV R10, R17 ;  /* 0x00000011000a7202 */ /* 0x000fe20000000f00 */
[--C-:B------:R-:W-:Y:S01]  /*37d0*/  IMAD.MOV.U32 R11, RZ, RZ, R18.reuse ;  /* 0x000000ffff0b7224 */ /* 0x100fe200078e0012 */
[----:B------:R-:W-:Y:S02]  /*37e0*/  IADD3 R16, PT, PT, R16, 0x1, RZ ;  /* 0x0000000110107810 */ /* 0x000fe40007ffe0ff */
[----:B------:R-:W-:Y:S02]  /*37f0*/  IADD3 R17, P4, PT, R17, 0x8, RZ ;  /* 0x0000000811117810 */ /* 0x000fe40007f9e0ff */
[----:B------:R0:W-:Y:S01]  /*3800*/  STG.E.64 desc[UR10][R10.64], R12 ;  /* 0x0000000c0a007986 */ /* 0x0001e2000c101b0a */
[----:B------:R-:W-:Y:S02]  /*3810*/  ISETP.NE.AND P0, PT, R16, R19, PT ;  /* 0x000000131000720c */ /* 0x000fe40003f05270 */
[----:B------:R-:W-:-:S11]  /*3820*/  IMAD.X R18, RZ, RZ, R18, P4 ;  /* 0x000000ffff127224 */ /* 0x000fd600020e0612 */
[----:B0-----:R-:W-:Y:S05]  /*3830*/  @P0 BRA `(.L_x_85) ;  /* 0xfffffffc00e00947 */ /* 0x001fea000383ffff */
.L_x_84:
[----:B------:R-:W-:Y:S05]  /*3840*/  BSYNC.RECONVERGENT B0 ;  /* 0x0000000000007941 */ /* 0x000fea0003800200 */
.L_x_78:
[----:B0-----:R-:W-:Y:S01]  /*3850*/  SHF.R.S32.HI R10, RZ, 0x1f, R9 ;  /* 0x0000001fff0a7819 */ /* 0x001fe20000011409 */
[----:B------:R-:W-:-:S03]  /*3860*/  UISETP.NE.AND UP0, UPT, UR15, URZ, UPT ;  /* 0x000000ff0f00728c */ /* 0x000fc6000bf05270 */
[----:B------:R-:W-:-:S04]  /*3870*/  LOP3.LUT R10, R10, 0x1, RZ, 0xc0, !PT ;  /* 0x000000010a0a7812 */ /* 0x000fc800078ec0ff */
[----:B------:R-:W-:-:S04]  /*3880*/  IADD3 R10, PT, PT, R9, R10, RZ ;  /* 0x0000000a090a7210 */ /* 0x000fc80007ffe0ff */
[----:B-1234-:R-:W-:Y:S01]  /*3890*/  SHF.R.S32.HI R19, RZ, 0x1, R10 ;  /* 0x00000001ff137819 */ /* 0x01efe2000001140a */
[----:B------:R-:W-:Y:S06]  /*38a0*/  BRA.U !UP0, `(.L_x_86) ;  /* 0x0000000108f87547 */ /* 0x000fec000b800000 */
[----:B------:R-:W0:Y:S01]  /*38b0*/  LDCU UR8, c[0x0][0x408] ;  /* 0x00008100ff0877ac */ /* 0x000e220008000800 */
[----:B------:R-:W1:Y:S01]  /*38c0*/  LDC.64 R10, c[0x0][0x3a8] ;  /* 0x0000ea00ff0a7b82 */ /* 0x000e620000000a00 */
[----:B------:R-:W-:Y:S01]  /*38d0*/  IMAD.IADD R9, R19, 0x1, R8 ;  /* 0x0000000113097824 */ /* 0x000fe200078e0208 */
[----:B------:R-:W-:Y:S01]  /*38e0*/  BSSY.RECONVERGENT B0, `(.L_x_86) ;  /* 0x000003a000007945 */ /* 0x000fe20003800200 */
[----:B------:R-:W-:-:S03]  /*38f0*/  UIADD3 UR5, UPT, UPT, UR6, 0x2, URZ ;  /* 0x0000000206057890 */ /* 0x000fc6000fffe0ff */
[----:B------:R-:W-:Y:S03]  /*3900*/  BSSY.RELIABLE B1, `(.L_x_87) ;  /* 0x000002d000017945 */ /* 0x000fe60003800100 */
[----:B------:R-:W-:Y:S01]  /*3910*/  IMAD R16, R4, UR5, R9 ;  /* 0x0000000504107c24 */ /* 0x000fe2000f8e0209 */
[----:B0-----:R-:W-:-:S05]  /*3920*/  MOV R13, UR8 ;  /* 0x00000008000d7c02 */ /* 0x001fca0008000f00 */
[----:B------:R-:W-:-:S04]  /*3930*/  IMAD R13, R4, UR5, R13 ;  /* 0x00000005040d7c24 */ /* 0x000fc8000f8e020d */
[C---:B-1----:R-:W-:Y:S01]  /*3940*/  IMAD.WIDE R8, R13.reuse, 0x8, R10 ;  /* 0x000000080d087825 */ /* 0x042fe200078e020a */
[----:B------:R-:W-:-:S03]  /*3950*/  ISETP.GE.AND P0, PT, R13, R16, PT ;  /* 0x000000100d00720c */ /* 0x000fc60003f06270 */
[----:B------:R-:W-:Y:S01]  /*3960*/  IMAD.MOV.U32 R12, RZ, RZ, R8 ;  /* 0x000000ffff0c7224 */ /* 0x000fe200078e0008 */
[----:B------:R-:W-:-:S09]  /*3970*/  MOV R17, R9 ;  /* 0x0000000900117202 */ /* 0x000fd20000000f00 */
        /* <DEDUP_REMOVED lines=10> */
.L_x_91:
        /* <DEDUP_REMOVED lines=11> */
.L_x_90:
[----:B------:R-:W-:Y:S05]  /*3ad0*/  BSYNC.RECONVERGENT B2 ;  /* 0x0000000000027941 */ /* 0x000fea0003800200 */
.L_x_89:
        /* <DEDUP_REMOVED lines=15> */
.L_x_88:
[----:B------:R-:W-:Y:S05]  /*3bd0*/  BSYNC.RELIABLE B1 ;  /* 0x0000000000017941 */ /* 0x000fea0003800100 */
.L_x_87:
[----:B------:R-:W-:Y:S02]  /*3be0*/  HFMA2 R10, -RZ, RZ, 0, 0 ;  /* 0x00000000ff0a7431 */ /* 0x000fe400000001ff */
[----:B------:R-:W-:-:S07]  /*3bf0*/  IMAD.MOV.U32 R11, RZ, RZ, 0x3ff00000 ;  /* 0x3ff00000ff0b7424 */ /* 0x000fce00078e00ff */
.L_x_93:
        /* <DEDUP_REMOVED lines=8> */
.L_x_92:
[----:B------:R-:W-:Y:S05]  /*3c80*/  BSYNC.RECONVERGENT B0 ;  /* 0x0000000000007941 */ /* 0x000fea0003800200 */
.L_x_86:
[----:B------:R-:W0:Y:S01]  /*3c90*/  LDC.64 R16, c[0x0][0x3c0] ;  /* 0x0000f000ff107b82 */ /* 0x000e220000000a00 */
[----:B------:R-:W1:Y:S01]  /*3ca0*/  LDCU UR5, c[0x0][0x408] ;  /* 0x00008100ff0577ac */ /* 0x000e620008000800 */
[----:B------:R-:W-:Y:S02]  /*3cb0*/  IADD3 R39, PT, PT, R7, UR7, RZ ;  /* 0x0000000707277c10 */ /* 0x000fe4000fffe0ff */
[----:B------:R-:W-:Y:S01]  /*3cc0*/  IADD3 R19, PT, PT, R19, R7, RZ ;  /* 0x0000000713137210 */ /* 0x000fe20007ffe0ff */
[----:B------:R-:W2:Y:S03]  /*3cd0*/  LDCU UR8, c[0x0][0x40c] ;  /* 0x00008180ff0877ac */ /* 0x000ea60008000800 */
[----:B------:R-:W3:Y:S01]  /*3ce0*/  LDC.64 R20, c[0x0][0x3c8] ;  /* 0x0000f200ff147b82 */ /* 0x000ee20000000a00 */
[C---:B-1----:R-:W-:Y:S02]  /*3cf0*/  VIADD R8, R7.reuse, UR5 ;  /* 0x0000000507087c36 */ /* 0x042fe40008000000 */
[----:B--2---:R-:W-:-:S02]  /*3d00*/  VIADD R9, R7, UR8 ;  /* 0x0000000807097c36 */ /* 0x004fc40008000000 */
[----:B0-----:R-:W-:-:S04]  /*3d10*/  IMAD.WIDE R32, R39, 0x8, R16 ;  /* 0x0000000827207825 */ /* 0x001fc800078e0210 */
[----:B------:R-:W-:Y:S01]  /*3d20*/  IMAD.WIDE R16, R8, 0x8, R16 ;  /* 0x0000000808107825 */ /* 0x000fe200078e0210 */
[----:B------:R-:W2:Y:S03]  /*3d30*/  LDG.E.64 R22, desc[UR10][R32.64] ;  /* 0x0000000a20167981 */ /* 0x000ea6000c1e1b00 */
[--C-:B---3--:R-:W-:Y:S01]  /*3d40*/  IMAD.WIDE R18, R19, 0x8, R20.reuse ;  /* 0x0000000813127825 */ /* 0x108fe200078e0214 */
[----:B------:R-:W2:Y:S03]  /*3d50*/  LDG.E.64 R12, desc[UR10][R16.64] ;  /* 0x0000000a100c7981 */ /* 0x000ea6000c1e1b00 */
[----:B------:R-:W-:Y:S01]  /*3d60*/  IMAD.WIDE R20, R9, 0x8, R20 ;  /* 0x0000000809147825 */ /* 0x000fe200078e0214 */
[----:B------:R-:W3:Y:S04]  /*3d70*/  LDG.E.64 R26, desc[UR10][R18.64] ;  /* 0x0000000a121a7981 */ /* 0x000ee8000c1e1b00 */
[----:B------:R-:W3:Y:S01]  /*3d80*/  LDG.E.64 R24, desc[UR10][R20.64] ;  /* 0x0000000a14187981 */ /* 0x000ee2000c1e1b00 */
[----:B--2---:R-:W-:-:S02]  /*3d90*/  DADD R10, R12, -R22 ;  /* 0x000000000c0a7229 */ /* 0x004fc40000000816 */
[----:B------:R-:W-:Y:S02]  /*3da0*/  DADD R28, R12, R22 ;  /* 0x000000000c1c7229 */ /* 0x000fe40000000016 */
[C-C-:B---3--:R-:W-:Y:S02]  /*3db0*/  DADD R22, R24.reuse, -R26.reuse ;  /* 0x0000000018167229 */ /* 0x148fe4000000081a */
[----:B------:R-:W-:Y:S01]  /*3dc0*/  DADD R24, R24, R26 ;  /* 0x0000000018187229 */ /* 0x000fe2000000001a */
[----:B------:R-:W-:Y:S10]  /*3dd0*/  BRA.U UP3, `(.L_x_94) ;  /* 0x0000000d03107547 */ /* 0x000ff4000b800000 */
[----:B------:R-:W0:Y:S01]  /*3de0*/  LDC.64 R12, c[0x0][0x3a8] ;  /* 0x0000ea00ff0c7b82 */ /* 0x000e220000000a00 */
[----:B------:R-:W-:Y:S01]  /*3df0*/  UIADD3 UR5, UPT, UPT, UR6, 0x2, URZ ;  /* 0x0000000206057890 */ /* 0x000fe2000fffe0ff */
[----:B------:R-:W-:Y:S01]  /*3e00*/  ISETP.GE.AND P0, PT, R39, R8, PT ;  /* 0x000000082700720c */ /* 0x000fe20003f06270 */
[----:B------:R1:W2:Y:S01]  /*3e10*/  F2F.F32.F64 R9, R28 ;  /* 0x0000001c00097310 */ /* 0x0002a20000301000 */
[----:B------:R-:W-:Y:S04]  /*3e20*/  BSSY.RECONVERGENT B0, `(.L_x_94) ;  /* 0x00000bf000007945 */ /* 0x000fe80003800200 */
[----:B------:R-:W-:Y:S01]  /*3e30*/  BSSY.RELIABLE B1, `(.L_x_95) ;  /* 0x000009f000017945 */ /* 0x000fe20003800100 */
[----:B------:R-:W-:Y:S02]  /*3e40*/  MOV R35, UR5 ;  /* 0x0000000500237c02 */ /* 0x000fe40008000f00 */
[----:B------:R1:W3:Y:S03]  /*3e50*/  F2F.F32.F64 R10, R10 ;  /* 0x0000000a000a7310 */ /* 0x0002e60000301000 */
[----:B------:R-:W-:-:S04]  /*3e60*/  IMAD R35, R35, R4, UR7 ;  /* 0x0000000723237e24 */ /* 0x000fc8000f8e0204 */
[----:B0-----:R-:W-:Y:S01]  /*3e70*/  IMAD.WIDE R34, R35, 0x8, R12 ;  /* 0x0000000823227825 */ /* 0x001fe200078e020c */
[----:B-123--:R-:W-:Y:S06]  /*3e80*/  @P0 BRA `(.L_x_96) ;  /* 0x0000000800640947 */ /* 0x00efec0003800000 */
[----:B------:R-:W-:Y:S01]  /*3e90*/  IMAD.IADD R11, R8, 0x1, -R39 ;  /* 0x00000001080b7824 */ /* 0x000fe200078e0a27 */
[----:B------:R-:W-:Y:S01]  /*3ea0*/  BSSY.RECONVERGENT B2, `(.L_x_97) ;  /* 0x0000060000027945 */ /* 0x000fe20003800200 */
[----:B------:R-:W-:-:S03]  /*3eb0*/  PLOP3.LUT P0, PT, PT, PT, PT, 0x80, 0x8 ;  /* 0x000000000008781c */ /* 0x000fc60003f0f070 */
[----:B------:R-:W-:-:S13]  /*3ec0*/  ISETP.GT.AND P4, PT, R11, 0x3, PT ;  /* 0x000000030b00780c */ /* 0x000fda0003f84270 */
[----:B------:R-:W-:Y:S05]  /*3ed0*/  @!P4 BRA `(.L_x_98) ;  /* 0x000000040070c947 */ /* 0x000fea0003800000 */
[C---:B------:R-:W-:Y:S01]  /*3ee0*/  FMUL.FTZ R11, R10.reuse, 0.25 ;  /* 0x3e8000000a0b7820 */ /* 0x040fe20000410000 */
[----:B------:R-:W-:Y:S01]  /*3ef0*/  FSETP.GT.FTZ.AND P4, PT, |R10|, 8.50705917302346158658e+37, PT ;  /* 0x7e8000000a00780b */ /* 0x000fe20003f94200 */
[----:B------:R-:W-:Y:S01]  /*3f00*/  FMUL.FTZ R12, R9, 0.25 ;  /* 0x3e800000090c7820 */ /* 0x000fe20000410000 */
[----:B------:R-:W-:Y:S02]  /*3f10*/  PLOP3.LUT P0, PT, PT, PT, PT, 0x8, 0x80 ;  /* 0x000000000080781c */ /* 0x000fe40003f0e170 */
[CC--:B------:R-:W-:Y:S02]  /*3f20*/  FSEL R36, R11.reuse, R10.reuse, P4 ;  /* 0x0000000a0b247208 */ /* 0x0c0fe40002000000 */
[CC--:B------:R-:W-:Y:S02]  /*3f30*/  FSEL R37, R11.reuse, R10.reuse, P4 ;  /* 0x0000000a0b257208 */ /* 0x0c0fe40002000000 */
[CC--:B------:R-:W-:Y:S02]  /*3f40*/  FSEL R38, R11.reuse, R10.reuse, P4 ;  /* 0x0000000a0b267208 */ /* 0x0c0fe40002000000 */
[----:B------:R-:W-:Y:S01]  /*3f50*/  FSEL R13, R11, R10, P4 ;  /* 0x0000000a0b0d7208 */ /* 0x000fe20002000000 */
[----:B------:R-:W0:Y:S01]  /*3f60*/  MUFU.RCP R36, R36 ;  /* 0x0000002400247308 */ /* 0x000e220000001000 */
[----:B------:R-:W-:-:S07]  /*3f70*/  IADD3 R11, PT, PT, R8, -0x3, RZ ;  /* 0xfffffffd080b7810 */ /* 0x000fce0007ffe0ff */
[----:B------:R-:W1:Y:S08]  /*3f80*/  MUFU.RCP R37, R37 ;  /* 0x0000002500257308 */ /* 0x000e700000001000 */
[----:B------:R-:W2:Y:S08]  /*3f90*/  MUFU.RCP R38, R38 ;  /* 0x0000002600267308 */ /* 0x000eb00000001000 */
[----:B0-----:R-:W3:Y:S02]  /*3fa0*/  MUFU.RCP R13, R13 ;  /* 0x0000000d000d7308 */ /* 0x001ee40000001000 */
.L_x_99:
[----:B------:R-:W-:Y:S01]  /*3fb0*/  IMAD.MOV.U32 R26, RZ, RZ, R32 ;  /* 0x000000ffff1a7224 */ /* 0x000fe200078e0020 */
[----:B------:R-:W-:Y:S02]  /*3fc0*/  MOV R27, R33 ;  /* 0x00000021001b7202 */ /* 0x000fe40000000f00 */
[----:B------:R-:W4:Y:S04]  /*3fd0*/  LDG.E.64 R32, desc[UR10][R16.64] ;  /* 0x0000000a10207981 */ /* 0x000f28000c1e1b00 */
[----:B0-----:R-:W4:Y:S02]  /*3fe0*/  LDG.E.64 R30, desc[UR10][R26.64] ;  /* 0x0000000a1a1e7981 */ /* 0x001f24000c1e1b00 */
[C-C-:B----4-:R-:W-:Y:S02]  /*3ff0*/  DADD R28, R32.reuse, R30.reuse ;  /* 0x00000000201c7229 */ /* 0x150fe4000000001e */
[----:B------:R-:W-:-:S04]  /*4000*/  DADD R30, R32, -R30 ;  /* 0x00000000201e7229 */ /* 0x000fc8000000081e */
[----:B------:R-:W0:Y:S08]  /*4010*/  F2F.F32.F64 R42, R28 ;  /* 0x0000001c002a7310 */ /* 0x000e300000301000 */
[----:B------:R-:W4:Y:S01]  /*4020*/  F2F.F32.F64 R33, R30 ;  /* 0x0000001e00217310 */ /* 0x000f220000301000 */
[----:B0-----:R-:W-:Y:S01]  /*4030*/  FSETP.GT.FTZ.AND P5, PT, |R42|, 8.50705917302346158658e+37, PT ;  /* 0x7e8000002a00780b */ /* 0x001fe20003fb4200 */
[----:B----4-:R-:W-:-:S04]  /*4040*/  @P4 FMUL.FTZ R33, R33, 0.25 ;  /* 0x3e80000021214820 */ /* 0x010fc80000410000 */
[----:B------:R-:W-:-:S08]  /*4050*/  FMUL.FTZ R44, R36, R33 ;  /* 0x00000021242c7220 */ /* 0x000fd00000410000 */
[----:B------:R-:W-:Y:S01]  /*4060*/  @P5 FMUL.FTZ R42, R42, 0.25 ;  /* 0x3e8000002a2a5820 */ /* 0x000fe20000410000 */
[----:B------:R-:W-:Y:S01]  /*4070*/  FSEL R33, R12, R9, P5 ;  /* 0x000000090c217208 */ /* 0x000fe20002800000 */
[----:B------:R-:W-:Y:S08]  /*4080*/  F2F.F64.F32 R40, R44 ;  /* 0x0000002c00287310 */ /* 0x000ff00000201800 */
[----:B------:R-:W0:Y:S02]  /*4090*/  MUFU.RCP R42, R42 ;  /* 0x0000002a002a7308 */ /* 0x000e240000001000 */
[----:B0-----:R-:W-:-:S06]  /*40a0*/  FMUL.FTZ R43, R42, R33 ;  /* 0x000000212a2b7220 */ /* 0x001fcc0000410000 */
[----:B------:R-:W0:Y:S02]  /*40b0*/  F2F.F64.F32 R28, R43 ;  /* 0x0000002b001c7310 */ /* 0x000e240000201800 */
[----:B0-----:R-:W-:Y:S01]  /*40c0*/  DMUL R40, R28, R40 ;  /* 0x000000281c287228 */ /* 0x001fe20000000000 */
[----:B------:R-:W-:Y:S01]  /*40d0*/  IMAD.MOV.U32 R28, RZ, RZ, R34 ;  /* 0x000000ffff1c7224 */ /* 0x000fe200078e0022 */
[----:B------:R-:W-:-:S05]  /*40e0*/  MOV R29, R35 ;  /* 0x00000023001d7202 */ /* 0x000fca0000000f00 */
[----:B------:R0:W-:Y:S04]  /*40f0*/  STG.E.64 desc[UR10][R28.64], R40 ;  /* 0x000000281c007986 */ /* 0x0001e8000c101b0a */
[----:B------:R-:W4:Y:S04]  /*4100*/  LDG.E.64 R34, desc[UR10][R16.64] ;  /* 0x0000000a10227981 */ /* 0x000f28000c1e1b00 */
[----:B------:R-:W4:Y:S02]  /*4110*/  LDG.E.64 R32, desc[UR10][R26.64+0x8] ;  /* 0x0000080a1a207981 */ /* 0x000f24000c1e1b00 */
[----:B----4-:R-:W-:-:S02]  /*4120*/  DADD R30, R34, R32 ;  /* 0x00000000221e7229 */ /* 0x010fc40000000020 */
[----:B------:R-:W-:-:S04]  /*4130*/  DADD R34, R34, -R32 ;  /* 0x0000000022227229 */ /* 0x000fc80000000820 */
[----:B------:R-:W4:Y:S08]  /*4140*/  F2F.F32.F64 R45, R30 ;  /* 0x0000001e002d7310 */ /* 0x000f300000301000 */
[----:B------:R-:W5:Y:S01]  /*4150*/  F2F.F32.F64 R32, R34 ;  /* 0x0000002200207310 */ /* 0x000f620000301000 */
[----:B----4-:R-:W-:-:S04]  /*4160*/  FSETP.GT.FTZ.AND P5, PT, |R45|, 8.50705917302346158658e+37, PT ;  /* 0x7e8000002d00780b */ /* 0x010fc80003fb4200 */
[----:B0-----:R-:W-:Y:S01]  /*4170*/  FSEL R40, R12, R9, P5 ;  /* 0x000000090c287208 */ /* 0x001fe20002800000 */
[----:B-----5:R-:W-:-:S04]  /*4180*/  @P4 FMUL.FTZ R32, R32, 0.25 ;  /* 0x3e80000020204820 */ /* 0x020fc80000410000 */
[----:B-1----:R-:W-:-:S04]  /*4190*/  FMUL.FTZ R32, R37, R32 ;  /* 0x0000002025207220 */ /* 0x002fc80000410000 */
[----:B------:R-:W-:Y:S02]  /*41a0*/  @P5 FMUL.FTZ R45, R45, 0.25 ;  /* 0x3e8000002d2d5820 */ /* 0x000fe40000410000 */
[----:B------:R-:W-:Y:S08]  /*41b0*/  F2F.F64.F32 R32, R32 ;  /* 0x0000002000207310 */ /* 0x000ff00000201800 */
[----:B------:R-:W0:Y:S02]  /*41c0*/  MUFU.RCP R45, R45 ;  /* 0x0000002d002d7308 */ /* 0x000e240000001000 */
[----:B0-----:R-:W-:-:S06]  /*41d0*/  FMUL.FTZ R44, R45, R40 ;  /* 0x000000282d2c7220 */ /* 0x001fcc0000410000 */
[----:B------:R-:W0:Y:S02]  /*41e0*/  F2F.F64.F32 R30, R44 ;  /* 0x0000002c001e7310 */ /* 0x000e240000201800 */
[----:B0-----:R-:W-:-:S07]  /*41f0*/  DMUL R42, R30, R32 ;  /* 0x000000201e2a7228 */ /* 0x001fce0000000000 */
[----:B------:R0:W-:Y:S04]  /*4200*/  STG.E.64 desc[UR10][R28.64+0x8], R42 ;  /* 0x0000082a1c007986 */ /* 0x0001e8000c101b0a */
[----:B------:R-:W4:Y:S04]  /*4210*/  LDG.E.64 R30, desc[UR10][R16.64] ;  /* 0x0000000a101e7981 */ /* 0x000f28000c1e1b00 */
[----:B------:R-:W4:Y:S02]  /*4220*/  LDG.E.64 R32, desc[UR10][R26.64+0x10] ;  /* 0x0000100a1a207981 */ /* 0x000f24000c1e1b00 */
[----:B----4-:R-:W-:-:S02]  /*4230*/  DADD R34, R30, R32 ;  /* 0x000000001e227229 */ /* 0x010fc40000000020 */
[----:B------:R-:W-:-:S04]  /*4240*/  DADD R40, R30, -R32 ;  /* 0x000000001e287229 */ /* 0x000fc80000000820 */
[----:B------:R-:W1:Y:S08]  /*4250*/  F2F.F32.F64 R45, R34 ;  /* 0x00000022002d7310 */ /* 0x000e700000301000 */
[----:B------:R-:W4:Y:S01]  /*4260*/  F2F.F32.F64 R31, R40 ;  /* 0x00000028001f7310 */ /* 0x000f220000301000 */
[----:B-1----:R-:W-:-:S04]  /*4270*/  FSETP.GT.FTZ.AND P5, PT, |R45|, 8.50705917302346158658e+37, PT ;  /* 0x7e8000002d00780b */ /* 0x002fc80003fb4200 */
[----:B------:R-:W-:Y:S01]  /*4280*/  FSEL R32, R12, R9, P5 ;  /* 0x000000090c207208 */ /* 0x000fe20002800000 */
[----:B----4-:R-:W-:-:S04]  /*4290*/  @P4 FMUL.FTZ R31, R31, 0.25 ;  /* 0x3e8000001f1f4820 */ /* 0x010fc80000410000 */
[----:B--2---:R-:W-:-:S04]  /*42a0*/  FMUL.FTZ R31, R38, R31 ;  /* 0x0000001f261f7220 */ /* 0x004fc80000410000 */
[----:B------:R-:W-:Y:S02]  /*42b0*/  @P5 FMUL.FTZ R45, R45, 0.25 ;  /* 0x3e8000002d2d5820 */ /* 0x000fe40000410000 */
[----:B------:R-:W-:Y:S08]  /*42c0*/  F2F.F64.F32 R30, R31 ;  /* 0x0000001f001e7310 */ /* 0x000ff00000201800 */
[----:B------:R-:W1:Y:S02]  /*42d0*/  MUFU.RCP R45, R45 ;  /* 0x0000002d002d7308 */ /* 0x000e640000001000 */
[----:B-1----:R-:W-:-:S06]  /*42e0*/  FMUL.FTZ R44, R45, R32 ;  /* 0x000000202d2c7220 */ /* 0x002fcc0000410000 */
[----:B------:R-:W0:Y:S02]  /*42f0*/  F2F.F64.F32 R32, R44 ;  /* 0x0000002c00207310 */ /* 0x000e240000201800 */
[----:B0-----:R-:W-:-:S07]  /*4300*/  DMUL R42, R32, R30 ;  /* 0x0000001e202a7228 */ /* 0x001fce0000000000 */
[----:B------:R3:W-:Y:S04]  /*4310*/  STG.E.64 desc[UR10][R28.64+0x10], R42 ;  /* 0x0000102a1c007986 */ /* 0x0007e8000c101b0a */
[----:B------:R-:W2:Y:S04]  /*4320*/  LDG.E.64 R30, desc[UR10][R16.64] ;  /* 0x0000000a101e7981 */ /* 0x000ea8000c1e1b00 */
[----:B------:R-:W2:Y:S01]  /*4330*/  LDG.E.64 R32, desc[UR10][R26.64+0x18] ;  /* 0x0000180a1a207981 */ /* 0x000ea2000c1e1b00 */
[----:B------:R-:W-:Y:S01]  /*4340*/  VIADD R39, R39, 0x4 ;  /* 0x0000000427277836 */ /* 0x000fe20000000000 */
[----:B--2---:R-:W-:-:S02]  /*4350*/  DADD R34, R30, R32 ;  /* 0x000000001e227229 */ /* 0x004fc40000000020 */
[----:B------:R-:W-:-:S04]  /*4360*/  DADD R40, R30, -R32 ;  /* 0x000000001e287229 */ /* 0x000fc80000000820 */
[----:B------:R0:W1:Y:S08]  /*4370*/  F2F.F32.F64 R45, R34 ;  /* 0x00000022002d7310 */ /* 0x0000700000301000 */
[----:B------:R-:W2:Y:S01]  /*4380*/  F2F.F32.F64 R30, R40 ;  /* 0x00000028001e7310 */ /* 0x000ea20000301000 */
[----:B0-----:R-:W-:-:S04]  /*4390*/  IADD3 R34, P6, PT, R28, 0x20, RZ ;  /* 0x000000201c227810 */ /* 0x001fc80007fde0ff */
[----:B------:R-:W-:Y:S02]  /*43a0*/  IADD3.X R35, PT, PT, RZ, R29, RZ, P6, !PT ;  /* 0x0000001dff237210 */ /* 0x000fe400037fe4ff */
[----:B-1----:R-:W-:-:S04]  /*43b0*/  FSETP.GT.FTZ.AND P5, PT, |R45|, 8.50705917302346158658e+37, PT ;  /* 0x7e8000002d00780b */ /* 0x002fc80003fb4200 */
[----:B------:R-:W-:Y:S01]  /*43c0*/  FSEL R32, R12, R9, P5 ;  /* 0x000000090c207208 */ /* 0x000fe20002800000 */
[----:B--2---:R-:W-:-:S04]  /*43d0*/  @P4 FMUL.FTZ R30, R30, 0.25 ;  /* 0x3e8000001e1e4820 */ /* 0x004fc80000410000 */
[----:B---3--:R-:W-:-:S04]  /*43e0*/  FMUL.FTZ R43, R13, R30 ;  /* 0x0000001e0d2b7220 */ /* 0x008fc80000410000 */
[----:B------:R-:W-:Y:S01]  /*43f0*/  @P5 FMUL.FTZ R45, R45, 0.25 ;  /* 0x3e8000002d2d5820 */ /* 0x000fe20000410000 */
[----:B------:R-:W-:Y:S01]  /*4400*/  ISETP.GE.AND P5, PT, R39, R11, PT ;  /* 0x0000000b2700720c */ /* 0x000fe20003fa6270 */
[----:B------:R-:W-:Y:S08]  /*4410*/  F2F.F64.F32 R30, R43 ;  /* 0x0000002b001e7310 */ /* 0x000ff00000201800 */
[----:B------:R-:W0:Y:S02]  /*4420*/  MUFU.RCP R45, R45 ;  /* 0x0000002d002d7308 */ /* 0x000e240000001000 */
[----:B0-----:R-:W-:-:S06]  /*4430*/  FMUL.FTZ R42, R45, R32 ;  /* 0x000000202d2a7220 */ /* 0x001fcc0000410000 */
[----:B------:R-:W0:Y:S02]  /*4440*/  F2F.F64.F32 R32, R42 ;  /* 0x0000002a00207310 */ /* 0x000e240000201800 */
[----:B0-----:R-:W-:Y:S01]  /*4450*/  DMUL R30, R32, R30 ;  /* 0x0000001e201e7228 */ /* 0x001fe20000000000 */
[----:B------:R-:W-:-:S06]  /*4460*/  IADD3 R32, P6, PT, R26, 0x20, RZ ;  /* 0x000000201a207810 */ /* 0x000fcc0007fde0ff */
[----:B------:R0:W-:Y:S01]  /*4470*/  STG.E.64 desc[UR10][R28.64+0x18], R30 ;  /* 0x0000181e1c007986 */ /* 0x0001e2000c101b0a */
[----:B------:R-:W-:Y:S01]  /*4480*/  IMAD.X R33, RZ, RZ, R27, P6 ;  /* 0x000000ffff217224 */ /* 0x000fe200030e061b */
[----:B------:R-:W-:Y:S06]  /*4490*/  @!P5 BRA `(.L_x_99) ;  /* 0xfffffff800c4d947 */ /* 0x000fec000383ffff */
.L_x_98:
[----:B------:R-:W-:Y:S05]  /*44a0*/  BSYNC.RECONVERGENT B2 ;  /* 0x0000000000027941 */ /* 0x000fea0003800200 */
.L_x_97:
[----:B------:R-:W-:Y:S01]  /*44b0*/  IADD3 R11, PT, PT, R8, -R39, RZ ;  /* 0x80000027080b7210 */ /* 0x000fe20007ffe0ff */
[----:B------:R-:W-:Y:S03]  /*44c0*/  BSSY.RECONVERGENT B2, `(.L_x_100) ;  /* 0x0000032000027945 */ /* 0x000fe60003800200 */
[----:B------:R-:W-:-:S13]  /*44d0*/  ISETP.GT.AND P4, PT, R11, 0x1, PT ;  /* 0x000000010b00780c */ /* 0x000fda0003f84270 */
[----:B------:R-:W-:Y:S05]  /*44e0*/  @!P4 BRA `(.L_x_101) ;  /* 0x0000000000bcc947 */ /* 0x000fea0003800000 */
[----:B------:R-:W0:Y:S04]  /*44f0*/  LDG.E.64 R26, desc[UR10][R16.64] ;  /* 0x0000000a101a7981 */ /* 0x000e28000c1e1b00 */
[----:B------:R-:W0:Y:S01]  /*4500*/  LDG.E.64 R12, desc[UR10][R32.64] ;  /* 0x0000000a200c7981 */ /* 0x000e22000c1e1b00 */
[C---:B------:R-:W-:Y:S01]  /*4510*/  FMUL.FTZ R11, R10.reuse, 0.25 ;  /* 0x3e8000000a0b7820 */ /* 0x040fe20000410000 */
[----:B------:R-:W-:Y:S01]  /*4520*/  FSETP.GT.FTZ.AND P4, PT, |R10|, 8.50705917302346158658e+37, PT ;  /* 0x7e8000000a00780b */ /* 0x000fe20003f94200 */
[----:B------:R-:W-:-:S03]  /*4530*/  FMUL.FTZ R38, R9, 0.25 ;  /* 0x3e80000009267820 */ /* 0x000fc60000410000 */
[----:B------:R-:W-:-:S06]  /*4540*/  FSEL R11, R11, R10, P4 ;  /* 0x0000000a0b0b7208 */ /* 0x000fcc0002000000 */
[----:B------:R-:W1:Y:S01]  /*4550*/  MUFU.RCP R11, R11 ;  /* 0x0000000b000b7308 */ /* 0x000e620000001000 */
[C-C-:B0-----:R-:W-:Y:S02]  /*4560*/  DADD R28, R26.reuse, R12.reuse ;  /* 0x000000001a1c7229 */ /* 0x141fe4000000000c */
[----:B------:R-:W-:-:S05]  /*4570*/  DADD R26, R26, -R12 ;  /* 0x000000001a1a7229 */ /* 0x000fca000000080c */
[----:B------:R-:W0:Y:S08]  /*4580*/  F2F.F32.F64 R30, R28 ;  /* 0x0000001c001e7310 */ /* 0x000e300000301000 */
[----:B------:R-:W2:Y:S01]  /*4590*/  F2F.F32.F64 R12, R26 ;  /* 0x0000001a000c7310 */ /* 0x000ea20000301000 */
[----:B0-----:R-:W-:-:S04]  /*45a0*/  FSETP.GT.FTZ.AND P0, PT, |R30|, 8.50705917302346158658e+37, PT ;  /* 0x7e8000001e00780b */ /* 0x001fc80003f14200 */
[----:B------:R-:W-:Y:S01]  /*45b0*/  FSEL R13, R38, R9, P0 ;  /* 0x00000009260d7208 */ /* 0x000fe20000000000 */
[----:B--2---:R-:W-:-:S04]  /*45c0*/  @P4 FMUL.FTZ R12, R12, 0.25 ;  /* 0x3e8000000c0c4820 */ /* 0x004fc80000410000 */
[----:B-1----:R-:W-:-:S04]  /*45d0*/  FMUL.FTZ R40, R11, R12 ;  /* 0x0000000c0b287220 */ /* 0x002fc80000410000 */
[----:B------:R-:W-:Y:S01]  /*45e0*/  @P0 FMUL.FTZ R30, R30, 0.25 ;  /* 0x3e8000001e1e0820 */ /* 0x000fe20000410000 */
        /* <DEDUP_REMOVED lines=8> */
[----:B------:R0:W2:Y:S04]  /*4670*/  LDG.E.64 R26, desc[UR10][R32.64+0x8] ;  /* 0x0000080a201a7981 */ /* 0x0000a8000c1e1b00 */
[----:B------:R-:W2:Y:S01]  /*4680*/  LDG.E.64 R30, desc[UR10][R16.64] ;  /* 0x0000000a101e7981 */ /* 0x000ea2000c1e1b00 */
[----:B------:R-:W-:Y:S01]  /*4690*/  VIADD R39, R39, 0x2 ;  /* 0x0000000227277836 */ /* 0x000fe20000000000 */
[----:B0-----:R-:W-:-:S05]  /*46a0*/  IADD3 R32, P5, PT, R32, 0x10, RZ ;  /* 0x0000001020207810 */ /* 0x001fca0007fbe0ff */
[----:B------:R-:W-:Y:S01]  /*46b0*/  IMAD.X R33, RZ, RZ, R33, P5 ;  /* 0x000000ffff217224 */ /* 0x000fe200028e0621 */
[C-C-:B--2---:R-:W-:Y:S02]  /*46c0*/  DADD R28, R30.reuse, R26.reuse ;  /* 0x000000001e1c7229 */ /* 0x144fe4000000001a */
[----:B------:R-:W-:-:S04]  /*46d0*/  DADD R26, R30, -R26 ;  /* 0x000000001e1a7229 */ /* 0x000fc8000000081a */
[----:B------:R-:W0:Y:S08]  /*46e0*/  F2F.F32.F64 R41, R28 ;  /* 0x0000001c00297310 */ /* 0x000e300000301000 */
[----:B------:R-:W2:Y:S01]  /*46f0*/  F2F.F32.F64 R30, R26 ;  /* 0x0000001a001e7310 */ /* 0x000ea20000301000 */
[----:B0-----:R-:W-:-:S04]  /*4700*/  FSETP.GT.FTZ.AND P0, PT, |R41|, 8.50705917302346158658e+37, PT ;  /* 0x7e8000002900780b */ /* 0x001fc80003f14200 */
[----:B------:R-:W-:Y:S01]  /*4710*/  FSEL R38, R38, R9, P0 ;  /* 0x0000000926267208 */ /* 0x000fe20000000000 */
[----:B--2---:R-:W-:Y:S01]  /*4720*/  @P4 FMUL.FTZ R30, R30, 0.25 ;  /* 0x3e8000001e1e4820 */ /* 0x004fe20000410000 */
[----:B------:R-:W-:-:S03]  /*4730*/  IADD3 R34, P4, PT, R34, 0x10, RZ ;  /* 0x0000001022227810 */ /* 0x000fc60007f9e0ff */
[----:B------:R-:W-:-:S04]  /*4740*/  FMUL.FTZ R30, R11, R30 ;  /* 0x0000001e0b1e7220 */ /* 0x000fc80000410000 */
[----:B------:R-:W-:Y:S01]  /*4750*/  @P0 FMUL.FTZ R41, R41, 0.25 ;  /* 0x3e80000029290820 */ /* 0x000fe20000410000 */
[----:B------:R-:W-:Y:S02]  /*4760*/  PLOP3.LUT P0, PT, PT, PT, PT, 0x8, 0x80 ;  /* 0x000000000080781c */ /* 0x000fe40003f0e170 */
[----:B------:R-:W-:Y:S01]  /*4770*/  IADD3.X R35, PT, PT, RZ, R35, RZ, P4, !PT ;  /* 0x00000023ff237210 */ /* 0x000fe200027fe4ff */
[----:B------:R-:W-:Y:S08]  /*4780*/  F2F.F64.F32 R30, R30 ;  /* 0x0000001e001e7310 */ /* 0x000ff00000201800 */
[----:B------:R-:W0:Y:S02]  /*4790*/  MUFU.RCP R41, R41 ;  /* 0x0000002900297308 */ /* 0x000e240000001000 */
[----:B0-----:R-:W-:-:S06]  /*47a0*/  FMUL.FTZ R38, R41, R38 ;  /* 0x0000002629267220 */ /* 0x001fcc0000410000 */
[----:B------:R-:W0:Y:S02]  /*47b0*/  F2F.F64.F32 R28, R38 ;  /* 0x00000026001c7310 */ /* 0x000e240000201800 */
[----:B0-----:R-:W-:-:S07]  /*47c0*/  DMUL R28, R28, R30 ;  /* 0x0000001e1c1c7228 */ /* 0x001fce0000000000 */
[----:B------:R1:W-:Y:S04]  /*47d0*/  STG.E.64 desc[UR10][R12.64+0x8], R28 ;  /* 0x0000081c0c007986 */ /* 0x0003e8000c101b0a */
.L_x_101:
[----:B------:R-:W-:Y:S05]  /*47e0*/  BSYNC.RECONVERGENT B2 ;  /* 0x0000000000027941 */ /* 0x000fea0003800200 */
.L_x_100:
[----:B------:R-:W-:-:S13]  /*47f0*/  ISETP.NE.OR P0, PT, R39, R8, P0 ;  /* 0x000000082700720c */ /* 0x000fda0000705670 */
[----:B------:R-:W-:Y:S05]  /*4800*/  @!P0 BREAK.RELIABLE B1 ;  /* 0x0000000000018942 */ /* 0x000fea0003800100 */
[----:B------:R-:W-:Y:S05]  /*4810*/  @!P0 BRA `(.L_x_102) ;  /* 0x00000000007c8947 */ /* 0x000fea0003800000 */
.L_x_96:
[----:B------:R-:W-:Y:S05]  /*4820*/  BSYNC.RELIABLE B1 ;  /* 0x0000000000017941 */ /* 0x000fea0003800100 */
.L_x_95:
[----:B------:R-:W-:Y:S01]  /*4830*/  FSETP.GT.FTZ.AND P0, PT, |R10|, 8.50705917302346158658e+37, PT ;  /* 0x7e8000000a00780b */ /* 0x000fe20003f14200 */
[----:B01----:R-:W-:-:S12]  /*4840*/  FMUL.FTZ R28, R9, 0.25 ;  /* 0x3e800000091c7820 */ /* 0x003fd80000410000 */
[----:B------:R-:W-:-:S04]  /*4850*/  @P0 FMUL.FTZ R10, R10, 0.25 ;  /* 0x3e8000000a0a0820 */ /* 0x000fc80000410000 */
[----:B------:R0:W1:Y:S03]  /*4860*/  MUFU.RCP R29, R10 ;  /* 0x0000000a001d7308 */ /* 0x0000660000001000 */
.L_x_103:
[----:B--2---:R-:W2:Y:S04]  /*4870*/  LDG.E.64 R26, desc[UR10][R16.64] ;  /* 0x0000000a101a7981 */ /* 0x004ea8000c1e1b00 */
[----:B0-----:R0:W2:Y:S01]  /*4880*/  LDG.E.64 R10, desc[UR10][R32.64] ;  /* 0x0000000a200a7981 */ /* 0x0010a2000c1e1b00 */
[----:B------:R-:W-:Y:S02]  /*4890*/  IADD3 R39, PT, PT, R39, 0x1, RZ ;  /* 0x0000000127277810 */ /* 0x000fe40007ffe0ff */
        /* <DEDUP_REMOVED lines=8> */
[----:B--2---:R-:W-:-:S04]  /*4920*/  @P0 FMUL.FTZ R10, R10, 0.25 ;  /* 0x3e8000000a0a0820 */ /* 0x004fc80000410000 */
[----:B-1----:R-:W-:-:S04]  /*4930*/  FMUL.FTZ R36, R29, R10 ;  /* 0x0000000a1d247220 */ /* 0x002fc80000410000 */
[----:B------:R-:W-:Y:S01]  /*4940*/  @P4 FMUL.FTZ R30, R30, 0.25 ;  /* 0x3e8000001e1e4820 */ /* 0x000fe20000410000 */
[----:B------:R-:W-:Y:S01]  /*4950*/  ISETP.NE.AND P4, PT, R39, R8, PT ;  /* 0x000000082700720c */ /* 0x000fe20003f85270 */
[----:B------:R-:W-:Y:S08]  /*4960*/  F2F.F64.F32 R10, R36 ;  /* 0x00000024000a7310 */ /* 0x000ff00000201800 */
[----:B------:R-:W0:Y:S02]  /*4970*/  MUFU.RCP R30, R30 ;  /* 0x0000001e001e7308 */ /* 0x000e240000001000 */
[----:B0-----:R-:W-:-:S06]  /*4980*/  FMUL.FTZ R31, R30, R31 ;  /* 0x0000001f1e1f7220 */ /* 0x001fcc0000410000 */
[----:B------:R-:W0:Y:S02]  /*4990*/  F2F.F64.F32 R12, R31 ;  /* 0x0000001f000c7310 */ /* 0x000e240000201800 */
[----:B0-----:R-:W-:Y:S01]  /*49a0*/  DMUL R10, R12, R10 ;  /* 0x0000000a0c0a7228 */ /* 0x001fe20000000000 */
[----:B------:R-:W-:Y:S01]  /*49b0*/  MOV R12, R34 ;  /* 0x00000022000c7202 */ /* 0x000fe20000000f00 */
[----:B------:R-:W-:Y:S01]  /*49c0*/  IMAD.MOV.U32 R13, RZ, RZ, R35 ;  /* 0x000000ffff0d7224 */ /* 0x000fe200078e0023 */
[----:B------:R-:W-:-:S04]  /*49d0*/  IADD3 R34, P5, PT, R34, 0x8, RZ ;  /* 0x0000000822227810 */ /* 0x000fc80007fbe0ff */
[----:B------:R2:W-:Y:S01]  /*49e0*/  STG.E.64 desc[UR10][R12.64], R10 ;  /* 0x0000000a0c007986 */ /* 0x0005e2000c101b0a */
[----:B------:R-:W-:Y:S01]  /*49f0*/  IADD3.X R35, PT, PT, RZ, R35, RZ, P5, !PT ;  /* 0x00000023ff237210 */ /* 0x000fe20002ffe4ff */
[----:B------:R-:W-:Y:S07]  /*4a00*/  @P4 BRA `(.L_x_103) ;  /* 0xfffffffc00984947 */ /* 0x000fee000383ffff */
.L_x_102:
[----:B------:R-:W-:Y:S05]  /*4a10*/  BSYNC.RECONVERGENT B0 ;  /* 0x0000000000007941 */ /* 0x000fea0003800200 */
.L_x_94:
[----:B------:R-:W-:Y:S05]  /*4a20*/  BRA.U !UP5, `(.L_x_104) ;  /* 0x0000000d0d407547 */ /* 0x000fea000b800000 */
[----:B------:R-:W3:Y:S01]  /*4a30*/  LDCU.64 UR8, c[0x0][0x408] ;  /* 0x00008100ff0877ac */ /* 0x000ee20008000a00 */
[----:B0-----:R-:W0:Y:S01]  /*4a40*/  LDC.64 R30, c[0x0][0x3a8] ;  /* 0x0000ea00ff1e7b82 */ /* 0x001e220000000a00 */
[----:B------:R4:W0:Y:S01]  /*4a50*/  F2F.F32.F64 R24, R24 ;  /* 0x0000001800187310 */ /* 0x0008220000301000 */
[----:B------:R-:W-:Y:S01]  /*4a60*/  BSSY.RECONVERGENT B0, `(.L_x_104) ;  /* 0x00000cc000007945 */ /* 0x000fe20003800200 */
[----:B------:R-:W5:Y:S03]  /*4a70*/  LDCU UR16, c[0x0][0x408] ;  /* 0x00008100ff1077ac */ /* 0x000f660008000800 */
[----:B------:R-:W-:Y:S01]  /*4a80*/  BSSY.RELIABLE B1, `(.L_x_105) ;  /* 0x00000ab000017945 */ /* 0x000fe20003800100 */
[----:B------:R-:W-:Y:S01]  /*4a90*/  MOV R16, R18 ;  /* 0x0000001200107202 */ /* 0x000fe20000000f00 */
[----:B------:R-:W-:Y:S01]  /*4aa0*/  IMAD.MOV.U32 R17, RZ, RZ, R19 ;  /* 0x000000ffff117224 */ /* 0x000fe200078e0013 */
[----:B------:R-:W-:Y:S01]  /*4ab0*/  UIADD3 UR17, UPT, UPT, UR6, 0x1, URZ ;  /* 0x0000000106117890 */ /* 0x000fe2000fffe0ff */
[----:B------:R4:W0:Y:S05]  /*4ac0*/  F2F.F32.F64 R22, R22 ;  /* 0x0000001600167310 */ /* 0x00082a0000301000 */
[----:B------:R-:W-:Y:S01]  /*4ad0*/  IMAD.U32 R8, RZ, RZ, UR17 ;  /* 0x00000011ff087e24 */ /* 0x000fe2000f8e00ff */
[----:B---3--:R-:W-:-:S04]  /*4ae0*/  UIADD3 UR9, UPT, UPT, UR9, 0x1, URZ ;  /* 0x0000000109097890 */ /* 0x008fc8000fffe0ff */
[----:B------:R-:W-:Y:S01]  /*4af0*/  USHF.R.S32.HI UR5, URZ, 0x1f, UR9 ;  /* 0x0000001fff057899 */ /* 0x000fe20008011409 */
[----:B-----5:R-:W-:-:S03]  /*4b00*/  IADD3 R9, PT, PT, R7, -UR16, R8 ;  /* 0x8000001007097c10 */ /* 0x020fc6000fffe008 */
[----:B------:R-:W-:-:S04]  /*4b10*/  ULOP3.LUT UR5, UR5, 0x1, URZ, 0xc0, !UPT ;  /* 0x0000000105057892 */ /* 0x000fc8000f8ec0ff */
[----:B------:R-:W-:Y:S02]  /*4b20*/  UIADD3 UR5, UPT, UPT, UR9, UR5, URZ ;  /* 0x0000000509057290 */ /* 0x000fe4000fffe0ff */
[----:B------:R-:W-:Y:S02]  /*4b30*/  UIADD3 UR9, UPT, UPT, UR6, 0x2, URZ ;  /* 0x0000000206097890 */ /* 0x000fe4000fffe0ff */
[----:B------:R-:W-:-:S04]  /*4b40*/  USHF.R.S32.HI UR5, URZ, 0x1, UR5 ;  /* 0x00000001ff057899 */ /* 0x000fc80008011405 */
[----:B------:R-:W-:Y:S02]  /*4b50*/  UIADD3 UR8, UPT, UPT, UR5, UR8, URZ ;  /* 0x0000000805087290 */ /* 0x000fe4000fffe0ff */
[----:B------:R-:W-:-:S04]  /*4b60*/  VIADD R8, R7, UR5 ;  /* 0x0000000507087c36 */ /* 0x000fc80008000000 */
[----:B--2---:R-:W-:Y:S02]  /*4b70*/  MOV R11, UR8 ;  /* 0x00000008000b7c02 */ /* 0x004fe40008000f00 */
[----:B------:R-:W-:-:S03]  /*4b80*/  ISETP.GE.AND P0, PT, R8, R9, PT ;  /* 0x000000090800720c */ /* 0x000fc60003f06270 */
[----:B------:R-:W-:-:S04]  /*4b90*/  IMAD R11, R4, UR9, R11 ;  /* 0x00000009040b7c24 */ /* 0x000fc8000f8e020b */
[----:B0-----:R-:W-:-:S06]  /*4ba0*/  IMAD.WIDE R30, R11, 0x8, R30 ;  /* 0x000000080b1e7825 */ /* 0x001fcc00078e021e */
[----:B----4-:R-:W-:Y:S05]  /*4bb0*/  @P0 BRA `(.L_x_106) ;  /* 0x00000008005c0947 */ /* 0x010fea0003800000 */
[----:B------:R-:W-:Y:S01]  /*4bc0*/  IADD3 R10, PT, PT, R9, -R8, RZ ;  /* 0x80000008090a7210 */ /* 0x000fe20007ffe0ff */
[----:B------:R-:W-:Y:S01]  /*4bd0*/  BSSY.RECONVERGENT B2, `(.L_x_107) ;  /* 0x000005e000027945 */ /* 0x000fe20003800200 */
[----:B------:R-:W-:Y:S02]  /*4be0*/  PLOP3.LUT P0, PT, PT, PT, PT, 0x80, 0x8 ;  /* 0x000000000008781c */ /* 0x000fe40003f0f070 */
[----:B------:R-:W-:-:S13]  /*4bf0*/  ISETP.GT.AND P4, PT, R10, 0x3, PT ;  /* 0x000000030a00780c */ /* 0x000fda0003f84270 */
[----:B------:R-:W-:Y:S05]  /*4c00*/  @!P4 BRA `(.L_x_108) ;  /* 0x000000040068c947 */ /* 0x000fea0003800000 */
[C---:B------:R-:W-:Y:S01]  /*4c10*/  FMUL.FTZ R11, R22.reuse, 0.25 ;  /* 0x3e800000160b7820 */ /* 0x040fe20000410000 */
[----:B------:R-:W-:Y:S01]  /*4c20*/  FSETP.GT.FTZ.AND P4, PT, |R22|, 8.50705917302346158658e+37, PT ;  /* 0x7e8000001600780b */ /* 0x000fe20003f94200 */
[----:B-1----:R-:W-:Y:S01]  /*4c30*/  VIADD R13, R9, 0xfffffffd ;  /* 0xfffffffd090d7836 */ /* 0x002fe20000000000 */
[----:B------:R-:W-:Y:S02]  /*4c40*/  PLOP3.LUT P0, PT, PT, PT, PT, 0x8, 0x80 ;  /* 0x000000000080781c */ /* 0x000fe40003f0e170 */
[CC--:B------:R-:W-:Y:S02]  /*4c50*/  FSEL R12, R11.reuse, R22.reuse, P4 ;  /* 0x000000160b0c7208 */ /* 0x0c0fe40002000000 */
[CC--:B------:R-:W-:Y:S02]  /*4c60*/  FSEL R23, R11.reuse, R22.reuse, P4 ;  /* 0x000000160b177208 */ /* 0x0c0fe40002000000 */
[CC--:B------:R-:W-:Y:S02]  /*4c70*/  FSEL R25, R11.reuse, R22.reuse, P4 ;  /* 0x000000160b197208 */ /* 0x0c0fe40002000000 */
[----:B------:R-:W-:Y:S01]  /*4c80*/  FSEL R10, R11, R22, P4 ;  /* 0x000000160b0a7208 */ /* 0x000fe20002000000 */
[----:B------:R-:W0:Y:S01]  /*4c90*/  MUFU.RCP R12, R12 ;  /* 0x0000000c000c7308 */ /* 0x000e220000001000 */
[----:B------:R-:W-:-:S07]  /*4ca0*/  FMUL.FTZ R11, R24, 0.25 ;  /* 0x3e800000180b7820 */ /* 0x000fce0000410000 */
[----:B------:R-:W1:Y:S08]  /*4cb0*/  MUFU.RCP R23, R23 ;  /* 0x0000001700177308 */ /* 0x000e700000001000 */
[----:B------:R-:W2:Y:S08]  /*4cc0*/  MUFU.RCP R25, R25 ;  /* 0x0000001900197308 */ /* 0x000eb00000001000 */
[----:B0-----:R-:W3:Y:S02]  /*4cd0*/  MUFU.RCP R10, R10 ;  /* 0x0000000a000a7308 */ /* 0x001ee40000001000 */
.L_x_109:
[----:B------:R-:W4:Y:S04]  /*4ce0*/  LDG.E.64 R28, desc[UR10][R20.64] ;  /* 0x0000000a141c7981 */ /* 0x000f28000c1e1b00 */
[----:B0-----:R-:W4:Y:S02]  /*4cf0*/  LDG.E.64 R18, desc[UR10][R16.64] ;  /* 0x0000000a10127981 */ /* 0x001f24000c1e1b00 */
[C-C-:B----4-:R-:W-:Y:S02]  /*4d00*/  DADD R26, R28.reuse, R18.reuse ;  /* 0x000000001c1a7229 */ /* 0x150fe40000000012 */
[----:B------:R-:W-:-:S04]  /*4d10*/  DADD R28, R28, -R18 ;  /* 0x000000001c1c7229 */ /* 0x000fc80000000812 */
[----:B------:R-:W0:Y:S08]  /*4d20*/  F2F.F32.F64 R34, R26 ;  /* 0x0000001a00227310 */ /* 0x000e300000301000 */
[----:B------:R-:W4:Y:S01]  /*4d30*/  F2F.F32.F64 R19, R28 ;  /* 0x0000001c00137310 */ /* 0x000f220000301000 */
[----:B0-----:R-:W-:-:S04]  /*4d40*/  FSETP.GT.FTZ.AND P5, PT, |R34|, 8.50705917302346158658e+37, PT ;  /* 0x7e8000002200780b */ /* 0x001fc80003fb4200 */
[----:B------:R-:W-:Y:S01]  /*4d50*/  FSEL R33, R11, R24, P5 ;  /* 0x000000180b217208 */ /* 0x000fe20002800000 */
[----:B----4-:R-:W-:-:S04]  /*4d60*/  @P4 FMUL.FTZ R19, R19, 0.25 ;  /* 0x3e80000013134820 */ /* 0x010fc80000410000 */
[----:B------:R-:W-:-:S04]  /*4d70*/  FMUL.FTZ R19, R12, R19 ;  /* 0x000000130c137220 */ /* 0x000fc80000410000 */
[----:B------:R-:W-:Y:S02]  /*4d80*/  @P5 FMUL.FTZ R34, R34, 0.25 ;  /* 0x3e80000022225820 */ /* 0x000fe40000410000 */
[----:B------:R-:W-:Y:S08]  /*4d90*/  F2F.F64.F32 R18, R19 ;  /* 0x0000001300127310 */ /* 0x000ff00000201800 */
[----:B------:R-:W0:Y:S02]  /*4da0*/  MUFU.RCP R34, R34 ;  /* 0x0000002200227308 */ /* 0x000e240000001000 */
[----:B0-----:R-:W-:-:S06]  /*4db0*/  FMUL.FTZ R36, R34, R33 ;  /* 0x0000002122247220 */ /* 0x001fcc0000410000 */
[----:B------:R-:W0:Y:S02]  /*4dc0*/  F2F.F64.F32 R26, R36 ;  /* 0x00000024001a7310 */ /* 0x000e240000201800 */
[----:B0-----:R-:W-:Y:S01]  /*4dd0*/  DMUL R32, R26, R18 ;  /* 0x000000121a207228 */ /* 0x001fe20000000000 */
[----:B------:R-:W-:Y:S01]  /*4de0*/  MOV R18, R30 ;  /* 0x0000001e00127202 */ /* 0x000fe20000000f00 */
[----:B------:R-:W-:-:S05]  /*4df0*/  IMAD.MOV.U32 R19, RZ, RZ, R31 ;  /* 0x000000ffff137224 */ /* 0x000fca00078e001f */
        /* <DEDUP_REMOVED lines=8> */
[----:B------:R-:W-:Y:S01]  /*4e80*/  FSEL R29, R11, R24, P5 ;  /* 0x000000180b1d7208 */ /* 0x000fe20002800000 */
[----:B-----5:R-:W-:-:S04]  /*4e90*/  @P4 FMUL.FTZ R26, R26, 0.25 ;  /* 0x3e8000001a1a4820 */ /* 0x020fc80000410000 */
[----:B-1----:R-:W-:-:S04]  /*4ea0*/  FMUL.FTZ R40, R23, R26 ;  /* 0x0000001a17287220 */ /* 0x002fc80000410000 */
[----:B------:R-:W-:Y:S01]  /*4eb0*/  @P5 FMUL.FTZ R38, R38, 0.25 ;  /* 0x3e80000026265820 */ /* 0x000fe20000410000 */
[----:B------:R-:W-:Y:S08]  /*4ec0*/  F2F.F64.F32 R26, R40 ;  /* 0x00000028001a7310 */ /* 0x000ff00000201800 */
[----:B------:R-:W1:Y:S02]  /*4ed0*/  MUFU.RCP R38, R38 ;  /* 0x0000002600267308 */ /* 0x000e640000001000 */
[----:B-1----:R-:W-:-:S06]  /*4ee0*/  FMUL.FTZ R39, R38, R29 ;  /* 0x0000001d26277220 */ /* 0x002fcc0000410000 */
[----:B------:R-:W1:Y:S02]  /*4ef0*/  F2F.F64.F32 R28, R39 ;  /* 0x00000027001c7310 */ /* 0x000e640000201800 */
[----:B-1----:R-:W-:-:S07]  /*4f00*/  DMUL R36, R28, R26 ;  /* 0x0000001a1c247228 */ /* 0x002fce0000000000 */
[----:B------:R2:W-:Y:S04]  /*4f10*/  STG.E.64 desc[UR10][R18.64+0x8], R36 ;  /* 0x0000082412007986 */ /* 0x0005e8000c101b0a */
[----:B------:R-:W4:Y:S04]  /*4f20*/  LDG.E.64 R26, desc[UR10][R20.64] ;  /* 0x0000000a141a7981 */ /* 0x000f28000c1e1b00 */
[----:B------:R-:W4:Y:S02]  /*4f30*/  LDG.E.64 R28, desc[UR10][R16.64+0x10] ;  /* 0x0000100a101c7981 */ /* 0x000f24000c1e1b00 */
[----:B----4-:R-:W-:-:S02]  /*4f40*/  DADD R30, R26, R28 ;  /* 0x000000001a1e7229 */ /* 0x010fc4000000001c */
[----:B0-----:R-:W-:-:S04]  /*4f50*/  DADD R32, R26, -R28 ;  /* 0x000000001a207229 */ /* 0x001fc8000000081c */
[----:B------:R-:W0:Y:S08]  /*4f60*/  F2F.F32.F64 R38, R30 ;  /* 0x0000001e00267310 */ /* 0x000e300000301000 */
[----:B------:R-:W1:Y:S01]  /*4f70*/  F2F.F32.F64 R26, R32 ;  /* 0x00000020001a7310 */ /* 0x000e620000301000 */
[----:B0-----:R-:W-:-:S04]  /*4f80*/  FSETP.GT.FTZ.AND P5, PT, |R38|, 8.50705917302346158658e+37, PT ;  /* 0x7e8000002600780b */ /* 0x001fc80003fb4200 */
[----:B------:R-:W-:Y:S01]  /*4f90*/  FSEL R29, R11, R24, P5 ;  /* 0x000000180b1d7208 */ /* 0x000fe20002800000 */
[----:B-1----:R-:W-:-:S04]  /*4fa0*/  @P4 FMUL.FTZ R26, R26, 0.25 ;  /* 0x3e8000001a1a4820 */ /* 0x002fc80000410000 */
[----:B--2---:R-:W-:-:S04]  /*4fb0*/  FMUL.FTZ R37, R25, R26 ;  /* 0x0000001a19257220 */ /* 0x004fc80000410000 */
[----:B------:R-:W-:Y:S01]  /*4fc0*/  @P5 FMUL.FTZ R38, R38, 0.25 ;  /* 0x3e80000026265820 */ /* 0x000fe20000410000 */
[----:B------:R-:W-:Y:S08]  /*4fd0*/  F2F.F64.F32 R26, R37 ;  /* 0x00000025001a7310 */ /* 0x000ff00000201800 */
[----:B------:R-:W0:Y:S02]  /*4fe0*/  MUFU.RCP R38, R38 ;  /* 0x0000002600267308 */ /* 0x000e240000001000 */
[----:B0-----:R-:W-:-:S06]  /*4ff0*/  FMUL.FTZ R36, R38, R29 ;  /* 0x0000001d26247220 */ /* 0x001fcc0000410000 */
[----:B------:R-:W0:Y:S02]  /*5000*/  F2F.F64.F32 R28, R36 ;  /* 0x00000024001c7310 */ /* 0x000e240000201800 */
[----:B0-----:R-:W-:-:S07]  /*5010*/  DMUL R34, R28, R26 ;  /* 0x0000001a1c227228 */ /* 0x001fce0000000000 */
[----:B------:R3:W-:Y:S04]  /*5020*/  STG.E.64 desc[UR10][R18.64+0x10], R34 ;  /* 0x0000102212007986 */ /* 0x0007e8000c101b0a */
[----:B------:R-:W2:Y:S04]  /*5030*/  LDG.E.64 R26, desc[UR10][R20.64] ;  /* 0x0000000a141a7981 */ /* 0x000ea8000c1e1b00 */
[----:B------:R-:W2:Y:S01]  /*5040*/  LDG.E.64 R28, desc[UR10][R16.64+0x18] ;  /* 0x0000180a101c7981 */ /* 0x000ea2000c1e1b00 */
[----:B------:R-:W-:Y:S01]  /*5050*/  IADD3 R8, PT, PT, R8, 0x4, RZ ;  /* 0x0000000408087810 */ /* 0x000fe20007ffe0ff */
[----:B--2---:R-:W-:-:S02]  /*5060*/  DADD R30, R26, R28 ;  /* 0x000000001a1e7229 */ /* 0x004fc4000000001c */
[----:B------:R-:W-:-:S04]  /*5070*/  DADD R32, R26, -R28 ;  /* 0x000000001a207229 */ /* 0x000fc8000000081c */
[----:B------:R0:W1:Y:S08]  /*5080*/  F2F.F32.F64 R38, R30 ;  /* 0x0000001e00267310 */ /* 0x0000700000301000 */
[----:B------:R-:W2:Y:S01]  /*5090*/  F2F.F32.F64 R27, R32 ;  /* 0x00000020001b7310 */ /* 0x000ea20000301000 */
[----:B0-----:R-:W-:Y:S02]  /*50a0*/  IADD3 R30, P6, PT, R18, 0x20, RZ ;  /* 0x00000020121e7810 */ /* 0x001fe40007fde0ff */
[----:B-1----:R-:W-:-:S03]  /*50b0*/  FSETP.GT.FTZ.AND P5, PT, |R38|, 8.50705917302346158658e+37, PT ;  /* 0x7e8000002600780b */ /* 0x002fc60003fb4200 */
[----:B------:R-:W-:Y:S01]  /*50c0*/  IMAD.X R31, RZ, RZ, R19, P6 ;  /* 0x000000ffff1f7224 */ /* 0x000fe200030e0613 */
[----:B------:R-:W-:Y:S02]  /*50d0*/  IADD3 R16, P6, PT, R16, 0x20, RZ ;  /* 0x0000002010107810 */ /* 0x000fe40007fde0ff */
[----:B------:R-:W-:Y:S02]  /*50e0*/  FSEL R29, R11, R24, P5 ;  /* 0x000000180b1d7208 */ /* 0x000fe40002800000 */
[----:B------:R-:W-:Y:S01]  /*50f0*/  IADD3.X R17, PT, PT, RZ, R17, RZ, P6, !PT ;  /* 0x00000011ff117210 */ /* 0x000fe200037fe4ff */
[----:B--2---:R-:W-:-:S04]  /*5100*/  @P4 FMUL.FTZ R27, R27, 0.25 ;  /* 0x3e8000001b1b4820 */ /* 0x004fc80000410000 */
[----:B---3--:R-:W-:Y:S01]  /*5110*/  FMUL.FTZ R34, R10, R27 ;  /* 0x0000001b0a227220 */ /* 0x008fe20000410000 */
[----:B------:R-:W-:Y:S01]  /*5120*/  @P5 FMUL.FTZ R38, R38, 0.25 ;  /* 0x3e80000026265820 */ /* 0x000fe20000410000 */
[----:B------:R-:W-:Y:S02]  /*5130*/  ISETP.GE.AND P5, PT, R8, R13, PT ;  /* 0x0000000d0800720c */ /* 0x000fe40003fa6270 */
[----:B------:R-:W-:Y:S08]  /*5140*/  F2F.F64.F32 R26, R34 ;  /* 0x00000022001a7310 */ /* 0x000ff00000201800 */
[----:B------:R-:W0:Y:S02]  /*5150*/  MUFU.RCP R38, R38 ;  /* 0x0000002600267308 */ /* 0x000e240000001000 */
[----:B0-----:R-:W-:-:S06]  /*5160*/  FMUL.FTZ R29, R38, R29 ;  /* 0x0000001d261d7220 */ /* 0x001fcc0000410000 */
[----:B------:R-:W0:Y:S02]  /*5170*/  F2F.F64.F32 R28, R29 ;  /* 0x0000001d001c7310 */ /* 0x000e240000201800 */
[----:B0-----:R-:W-:-:S07]  /*5180*/  DMUL R26, R28, R26 ;  /* 0x0000001a1c1a7228 */ /* 0x001fce0000000000 */
[----:B------:R0:W-:Y:S01]  /*5190*/  STG.E.64 desc[UR10][R18.64+0x18], R26 ;  /* 0x0000181a12007986 */ /* 0x0001e2000c101b0a */
[----:B------:R-:W-:Y:S05]  /*51a0*/  @!P5 BRA `(.L_x_109) ;  /* 0xfffffff800ccd947 */ /* 0x000fea000383ffff */
.L_x_108:
[----:B------:R-:W-:Y:S05]  /*51b0*/  BSYNC.RECONVERGENT B2 ;  /* 0x0000000000027941 */ /* 0x000fea0003800200 */
.L_x_107:
[----:B------:R-:W-:Y:S01]  /*51c0*/  IMAD.IADD R10, R9, 0x1, -R8 ;  /* 0x00000001090a7824 */ /* 0x000fe200078e0a08 */
[----:B------:R-:W-:Y:S04]  /*51d0*/  BSSY.RECONVERGENT B2, `(.L_x_110) ;  /* 0x0000032000027945 */ /* 0x000fe80003800200 */
[----:B------:R-:W-:-:S13]  /*51e0*/  ISETP.GT.AND P4, PT, R10, 0x1, PT ;  /* 0x000000010a00780c */ /* 0x000fda0003f84270 */
[----:B------:R-:W-:Y:S05]  /*51f0*/  @!P4 BRA `(.L_x_111) ;  /* 0x0000000000bcc947 */ /* 0x000fea0003800000 */
[----:B-1----:R-:W0:Y:S04]  /*5200*/  LDG.E.64 R12, desc[UR10][R20.64] ;  /* 0x0000000a140c7981 */ /* 0x002e28000c1e1b00 */
        /* <DEDUP_REMOVED lines=23> */
[----:B------:R0:W3:Y:S04]  /*5380*/  LDG.E.64 R12, desc[UR10][R16.64+0x8] ;  /* 0x0000080a100c7981 */ /* 0x0000e8000c1e1b00 */
[----:B------:R-:W3:Y:S01]  /*5390*/  LDG.E.64 R18, desc[UR10][R20.64] ;  /* 0x0000000a14127981 */ /* 0x000ee2000c1e1b00 */
[----:B------:R-:W-:Y:S02]  /*53a0*/  IADD3 R8, PT, PT, R8, 0x2, RZ ;  /* 0x0000000208087810 */ /* 0x000fe40007ffe0ff */
[----:B0-----:R-:W-:-:S04]  /*53b0*/  IADD3 R16, P5, PT, R16, 0x10, RZ ;  /* 0x0000001010107810 */ /* 0x001fc80007fbe0ff */
[----:B------:R-:W-:Y:S01]  /*53c0*/  IADD3.X R17, PT, PT, RZ, R17, RZ, P5, !PT ;  /* 0x00000011ff117210 */ /* 0x000fe20002ffe4ff */
[C-C-:B---3--:R-:W-:Y:S02]  /*53d0*/  DADD R26, R18.reuse, R12.reuse ;  /* 0x00000000121a7229 */ /* 0x148fe4000000000c */
[----:B------:R-:W-:-:S04]  /*53e0*/  DADD R32, R18, -R12 ;  /* 0x0000000012207229 */ /* 0x000fc8000000080c */
[----:B------:R-:W0:Y:S08]  /*53f0*/  F2F.F32.F64 R35, R26 ;  /* 0x0000001a00237310 */ /* 0x000e300000301000 */
[----:B------:R-:W1:Y:S01]  /*5400*/  F2F.F32.F64 R12, R32 ;  /* 0x00000020000c7310 */ /* 0x000e620000301000 */
[----:B0-----:R-:W-:-:S04]  /*5410*/  FSETP.GT.FTZ.AND P0, PT, |R35|, 8.50705917302346158658e+37, PT ;  /* 0x7e8000002300780b */ /* 0x001fc80003f14200 */
[----:B------:R-:W-:Y:S01]  /*5420*/  FSEL R18, R25, R24, P0 ;  /* 0x0000001819127208 */ /* 0x000fe20000000000 */
[----:B-1----:R-:W-:Y:S01]  /*5430*/  @P4 FMUL.FTZ R12, R12, 0.25 ;  /* 0x3e8000000c0c4820 */ /* 0x002fe20000410000 */
[----:B------:R-:W-:-:S03]  /*5440*/  IADD3 R30, P4, PT, R30, 0x10, RZ ;  /* 0x000000101e1e7810 */ /* 0x000fc60007f9e0ff */
[----:B------:R-:W-:-:S04]  /*5450*/  FMUL.FTZ R23, R23, R12 ;  /* 0x0000000c17177220 */ /* 0x000fc80000410000 */
[----:B------:R-:W-:Y:S01]  /*5460*/  @P0 FMUL.FTZ R35, R35, 0.25 ;  /* 0x3e80000023230820 */ /* 0x000fe20000410000 */
[----:B------:R-:W-:Y:S01]  /*5470*/  PLOP3.LUT P0, PT, PT, PT, PT, 0x8, 0x80 ;  /* 0x000000000080781c */ /* 0x000fe20003f0e170 */
[----:B------:R-:W-:Y:S01]  /*5480*/  IMAD.X R31, RZ, RZ, R31, P4 ;  /* 0x000000ffff1f7224 */ /* 0x000fe200020e061f */
[----:B------:R-:W-:Y:S08]  /*5490*/  F2F.F64.F32 R12, R23 ;  /* 0x00000017000c7310 */ /* 0x000ff00000201800 */
[----:B------:R-:W0:Y:S02]  /*54a0*/  MUFU.RCP R35, R35 ;  /* 0x0000002300237308 */ /* 0x000e240000001000 */
[----:B0-----:R-:W-:-:S06]  /*54b0*/  FMUL.FTZ R18, R35, R18 ;  /* 0x0000001223127220 */ /* 0x001fcc0000410000 */
[----:B------:R-:W0:Y:S02]  /*54c0*/  F2F.F64.F32 R18, R18 ;  /* 0x0000001200127310 */ /* 0x000e240000201800 */
[----:B0-----:R-:W-:-:S07]  /*54d0*/  DMUL R12, R18, R12 ;  /* 0x0000000c120c7228 */ /* 0x001fce0000000000 */
[----:B------:R2:W-:Y:S04]  /*54e0*/  STG.E.64 desc[UR10][R10.64+0x8], R12 ;  /* 0x0000080c0a007986 */ /* 0x0005e8000c101b0a */
.L_x_111:
[----:B------:R-:W-:Y:S05]  /*54f0*/  BSYNC.RECONVERGENT B2 ;  /* 0x0000000000027941 */ /* 0x000fea0003800200 */
.L_x_110:
[----:B------:R-:W-:-:S13]  /*5500*/  ISETP.NE.OR P0, PT, R8, R9, P0 ;  /* 0x000000090800720c */ /* 0x000fda0000705670 */
[----:B------:R-:W-:Y:S05]  /*5510*/  @!P0 BREAK.RELIABLE B1 ;  /* 0x0000000000018942 */ /* 0x000fea0003800100 */
[----:B------:R-:W-:Y:S05]  /*5520*/  @!P0 BRA `(.L_x_112) ;  /* 0x00000000007c8947 */ /* 0x000fea0003800000 */
.L_x_106:
[----:B------:R-:W-:Y:S05]  /*5530*/  BSYNC.RELIABLE B1 ;  /* 0x0000000000017941 */ /* 0x000fea0003800100 */
.L_x_105:
[----:B------:R-:W-:Y:S01]  /*5540*/  FSETP.GT.FTZ.AND P0, PT, |R22|, 8.50705917302346158658e+37, PT ;  /* 0x7e8000001600780b */ /* 0x000fe20003f14200 */
[----:B-12---:R-:W-:-:S12]  /*5550*/  FMUL.FTZ R29, R24, 0.25 ;  /* 0x3e800000181d7820 */ /* 0x006fd80000410000 */
[----:B------:R-:W-:-:S04]  /*5560*/  @P0 FMUL.FTZ R22, R22, 0.25 ;  /* 0x3e80000016160820 */ /* 0x000fc80000410000 */
[----:B0-----:R0:W1:Y:S03]  /*5570*/  MUFU.RCP R27, R22 ;  /* 0x00000016001b7308 */ /* 0x0010660000001000 */
.L_x_113:
[----:B---3--:R-:W2:Y:S04]  /*5580*/  LDG.E.64 R10, desc[UR10][R20.64] ;  /* 0x0000000a140a7981 */ /* 0x008ea8000c1e1b00 */
[----:B------:R3:W2:Y:S01]  /*5590*/  LDG.E.64 R12, desc[UR10][R16.64] ;  /* 0x0000000a100c7981 */ /* 0x0006a2000c1e1b00 */
[----:B------:R-:W-:Y:S01]  /*55a0*/  VIADD R8, R8, 0x1 ;  /* 0x0000000108087836 */ /* 0x000fe20000000000 */
[----:B---3--:R-:W-:-:S04]  /*55b0*/  IADD3 R16, P6, PT, R16, 0x8, RZ ;  /* 0x0000000810107810 */ /* 0x008fc80007fde0ff */
[----:B------:R-:W-:Y:S01]  /*55c0*/  IADD3.X R17, PT, PT, RZ, R17, RZ, P6, !PT ;  /* 0x00000011ff117210 */ /* 0x000fe200037fe4ff */
[C-C-:B--2---:R-:W-:Y:S02]  /*55d0*/  DADD R18, R10.reuse, R12.reuse ;  /* 0x000000000a127229 */ /* 0x144fe4000000000c */
[----:B0-----:R-:W-:-:S04]  /*55e0*/  DADD R22, R10, -R12 ;  /* 0x000000000a167229 */ /* 0x001fc8000000080c */
        /* <DEDUP_REMOVED lines=13> */
[----:B------:R-:W-:Y:S01]  /*56c0*/  IMAD.MOV.U32 R12, RZ, RZ, R30 ;  /* 0x000000ffff0c7224 */ /* 0x000fe200078e001e */
[----:B------:R-:W-:Y:S02]  /*56d0*/  MOV R13, R31 ;  /* 0x0000001f000d7202 */ /* 0x000fe40000000f00 */
[----:B------:R-:W-:-:S03]  /*56e0*/  IADD3 R30, P5, PT, R30, 0x8, RZ ;  /* 0x000000081e1e7810 */ /* 0x000fc60007fbe0ff */
[----:B------:R3:W-:Y:S02]  /*56f0*/  STG.E.64 desc[UR10][R12.64], R10 ;  /* 0x0000000a0c007986 */ /* 0x0007e4000c101b0a */
[----:B------:R-:W-:Y:S01]  /*5700*/  IMAD.X R31, RZ, RZ, R31, P5 ;  /* 0x000000ffff1f7224 */ /* 0x000fe200028e061f */
[----:B------:R-:W-:Y:S07]  /*5710*/  @P4 BRA `(.L_x_113) ;  /* 0xfffffffc00984947 */ /* 0x000fee000383ffff */
.L_x_112:
[----:B------:R-:W-:Y:S05]  /*5720*/  BSYNC.RECONVERGENT B0 ;  /* 0x0000000000007941 */ /* 0x000fea0003800200 */
.L_x_104:
[----:B------:R-:W-:Y:S04]  /*5730*/  BSSY.RECONVERGENT B0, `(.L_x_114) ;  /* 0x0000039000007945 */ /* 0x000fe80003800200 */
[----:B------:R-:W-:Y:S05]  /*5740*/  @!P3 BRA `(.L_x_115) ;  /* 0x0000000000dcb947 */ /* 0x000fea0003800000 */
[----:B------:R-:W4:Y:S01]  /*5750*/  LDCU UR8, c[0x0][0x408] ;  /* 0x00008100ff0877ac */ /* 0x000f220008000800 */
[----:B------:R-:W-:Y:S02]  /*5760*/  HFMA2 R9, -RZ, RZ, 0, 0 ;  /* 0x00000000ff097431 */ /* 0x000fe400000001ff */
[----:B------:R-:W-:Y:S01]  /*5770*/  IMAD R8, R4, UR6, RZ ;  /* 0x0000000604087c24 */ /* 0x000fe2000f8e02ff */
[----:B----4-:R-:W-:-:S06]  /*5780*/  UISETP.GT.AND UP0, UPT, UR8, URZ, UPT ;  /* 0x000000ff0800728c */ /* 0x010fcc000bf04270 */
[----:B------:R-:W-:-:S13]  /*5790*/  PLOP3.LUT P3, PT, PT, PT, UP0, 0x80, 0x8 ;  /* 0x000000000008781c */ /* 0x000fda0003f6f008 */
[----:B------:R-:W-:Y:S05]  /*57a0*/  @!P3 BRA `(.L_x_116) ;  /* 0x0000000000a0b947 */ /* 0x000fea0003800000 */
[----:B--23--:R-:W-:Y:S02]  /*57b0*/  IADD3 R10, PT, PT, -R9, UR8, RZ ;  /* 0x00000008090a7c10 */ /* 0x00cfe4000fffe1ff */
[----:B------:R-:W-:Y:S02]  /*57c0*/  PLOP3.LUT P0, PT, PT, PT, PT, 0x80, 0x8 ;  /* 0x000000000008781c */ /* 0x000fe40003f0f070 */
[----:B------:R-:W-:-:S13]  /*57d0*/  ISETP.GT.AND P4, PT, R10, 0x3, PT ;  /* 0x000000030a00780c */ /* 0x000fda0003f84270 */
[----:B------:R-:W-:Y:S05]  /*57e0*/  @!P4 BRA `(.L_x_117) ;  /* 0x000000000050c947 */ /* 0x000fea0003800000 */
[----:B------:R-:W2:Y:S01]  /*57f0*/  LDC.64 R20, c[0x0][0x398] ;  /* 0x0000e600ff147b82 */ /* 0x000ea20000000a00 */
[----:B------:R-:W-:Y:S01]  /*5800*/  PLOP3.LUT P0, PT, PT, PT, PT, 0x8, 0x80 ;  /* 0x000000000080781c */ /* 0x000fe20003f0e170 */
[----:B------:R-:W-:-:S12]  /*5810*/  UIADD3 UR5, UPT, UPT, UR8, -0x3, URZ ;  /* 0xfffffffd08057890 */ /* 0x000fd8000fffe0ff */
.L_x_118:
[C-C-:B---3--:R-:W-:Y:S01]  /*5820*/  IMAD.IADD R11, R8.reuse, 0x1, R9.reuse ;  /* 0x00000001080b7824 */ /* 0x148fe200078e0209 */
[C-C-:B-1----:R-:W-:Y:S01]  /*5830*/  IADD3 R13, PT, PT, R8.reuse, 0x1, R9.reuse ;  /* 0x00000001080d7810 */ /* 0x142fe20007ffe009 */
[----:B------:R-:W-:Y:S01]  /*5840*/  HFMA2 R22, -RZ, RZ, 0, 0 ;  /* 0x00000000ff167431 */ /* 0x000fe200000001ff */
[C-C-:B------:R-:W-:Y:S01]  /*5850*/  IADD3 R17, PT, PT, R8.reuse, 0x2, R9.reuse ;  /* 0x0000000208117810 */ /* 0x140fe20007ffe009 */
[----:B------:R-:W-:Y:S01]  /*5860*/  IMAD.MOV.U32 R23, RZ, RZ, 0x3ff00000 ;  /* 0x3ff00000ff177424 */ /* 0x000fe200078e00ff */
[----:B0-----:R-:W-:Y:S01]  /*5870*/  IADD3 R19, PT, PT, R8, 0x3, R9 ;  /* 0x0000000308137810 */ /* 0x001fe20007ffe009 */
[----:B--2---:R-:W-:Y:S01]  /*5880*/  IMAD.WIDE R10, R11, 0x8, R20 ;  /* 0x000000080b0a7825 */ /* 0x004fe200078e0214 */
[----:B------:R-:W-:-:S03]  /*5890*/  IADD3 R9, PT, PT, R9, 0x4, RZ ;  /* 0x0000000409097810 */ /* 0x000fc60007ffe0ff */
[--C-:B------:R-:W-:Y:S01]  /*58a0*/  IMAD.WIDE R12, R13, 0x8, R20.reuse ;  /* 0x000000080d0c7825 */ /* 0x100fe200078e0214 */
[----:B------:R3:W-:Y:S01]  /*58b0*/  STG.E.64 desc[UR10][R10.64], R22 ;  /* 0x000000160a007986 */ /* 0x0007e2000c101b0a */
[----:B------:R-:W-:Y:S02]  /*58c0*/  ISETP.GE.AND P4, PT, R9, UR5, PT ;  /* 0x0000000509007c0c */ /* 0x000fe4000bf86270 */
[--C-:B------:R-:W-:Y:S01]  /*58d0*/  IMAD.WIDE R16, R17, 0x8, R20.reuse ;  /* 0x0000000811107825 */ /* 0x100fe200078e0214 */
[----:B------:R3:W-:Y:S03]  /*58e0*/  STG.E.64 desc[UR10][R12.64], R22 ;  /* 0x000000160c007986 */ /* 0x0007e6000c101b0a */
[----:B------:R-:W-:Y:S01]  /*58f0*/  IMAD.WIDE R18, R19, 0x8, R20 ;  /* 0x0000000813127825 */ /* 0x000fe200078e0214 */
[----:B------:R3:W-:Y:S04]  /*5900*/  STG.E.64 desc[UR10][R16.64], R22 ;  /* 0x0000001610007986 */ /* 0x0007e8000c101b0a */
[----:B------:R3:W-:Y:S02]  /*5910*/  STG.E.64 desc[UR10][R18.64], R22 ;  /* 0x0000001612007986 */ /* 0x0007e4000c101b0a */
[----:B------:R-:W-:Y:S05]  /*5920*/  @!P4 BRA `(.L_x_118) ;  /* 0xfffffffc00bcc947 */ /* 0x000fea000383ffff */
.L_x_117:
[----:B---3--:R-:W-:-:S04]  /*5930*/  IADD3 R10, PT, PT, -R9, UR8, RZ ;  /* 0x00000008090a7c10 */ /* 0x008fc8000fffe1ff */
[----:B------:R-:W-:-:S13]  /*5940*/  ISETP.GT.AND P4, PT, R10, 0x1, PT ;  /* 0x000000010a00780c */ /* 0x000fda0003f84270 */
[----:B------:R-:W-:Y:S05]  /*5950*/  @!P4 BRA `(.L_x_119) ;  /* 0x00000000002cc947 */ /* 0x000fea0003800000 */
[----:B-1----:R-:W1:Y:S01]  /*5960*/  LDC.64 R12, c[0x0][0x398] ;  /* 0x0000e600ff0c7b82 */ /* 0x002e620000000a00 */
[C-C-:B------:R-:W-:Y:S01]  /*5970*/  IMAD.IADD R11, R8.reuse, 0x1, R9.reuse ;  /* 0x00000001080b7824 */ /* 0x140fe200078e0209 */
[----:B0-----:R-:W-:Y:S01]  /*5980*/  IADD3 R19, PT, PT, R8, 0x1, R9 ;  /* 0x0000000108137810 */ /* 0x001fe20007ffe009 */
[----:B------:R-:W-:Y:S01]  /*5990*/  IMAD.MOV.U32 R17, RZ, RZ, 0x3ff00000 ;  /* 0x3ff00000ff117424 */ /* 0x000fe200078e00ff */
[----:B------:R-:W-:Y:S02]  /*59a0*/  MOV R16, 0x0 ;  /* 0x0000000000107802 */ /* 0x000fe40000000f00 */
[----:B------:R-:W-:Y:S02]  /*59b0*/  PLOP3.LUT P0, PT, PT, PT, PT, 0x8, 0x80 ;  /* 0x000000000080781c */ /* 0x000fe40003f0e170 */
[----:B------:R-:W-:Y:S01]  /*59c0*/  IADD3 R9, PT, PT, R9, 0x2, RZ ;  /* 0x0000000209097810 */ /* 0x000fe20007ffe0ff */
[----:B-1----:R-:W-:-:S04]  /*59d0*/  IMAD.WIDE R10, R11, 0x8, R12 ;  /* 0x000000080b0a7825 */ /* 0x002fc800078e020c */
[----:B------:R-:W-:Y:S01]  /*59e0*/  IMAD.WIDE R12, R19, 0x8, R12 ;  /* 0x00000008130c7825 */ /* 0x000fe200078e020c */
[----:B------:R2:W-:Y:S04]  /*59f0*/  STG.E.64 desc[UR10][R10.64], R16 ;  /* 0x000000100a007986 */ /* 0x0005e8000c101b0a */
[----:B------:R2:W-:Y:S02]  /*5a00*/  STG.E.64 desc[UR10][R12.64], R16 ;  /* 0x000000100c007986 */ /* 0x0005e4000c101b0a */
.L_x_119:
[----:B------:R-:W-:-:S13]  /*5a10*/  ISETP.NE.OR P0, PT, R9, UR8, P0 ;  /* 0x0000000809007c0c */ /* 0x000fda0008705670 */
[----:B------:R-:W-:Y:S05]  /*5a20*/  @!P0 BRA `(.L_x_115) ;  /* 0x0000000000248947 */ /* 0x000fea0003800000 */
.L_x_116:
[----:B--23--:R-:W2:Y:S01]  /*5a30*/  LDC.64 R10, c[0x0][0x398] ;  /* 0x0000e600ff0a7b82 */ /* 0x00cea20000000a00 */
[----:B------:R-:W-:Y:S01]  /*5a40*/  IMAD.MOV.U32 R16, RZ, RZ, 0x0 ;  /* 0x00000000ff107424 */ /* 0x000fe200078e00ff */
[----:B------:R-:W-:-:S07]  /*5a50*/  MOV R17, 0x3ff00000 ;  /* 0x3ff0000000117802 */ /* 0x000fce0000000f00 */
.L_x_120:
[----:B-1--4-:R-:W-:Y:S01]  /*5a60*/  IMAD.IADD R13, R8, 0x1, R9 ;  /* 0x00000001080d7824 */ /* 0x012fe200078e0209 */
[----:B------:R-:W-:-:S03]  /*5a70*/  IADD3 R9, PT, PT, R9, 0x1, RZ ;  /* 0x0000000109097810 */ /* 0x000fc60007ffe0ff */
[----:B--2---:R-:W-:Y:S01]  /*5a80*/  IMAD.WIDE R12, R13, 0x8, R10 ;  /* 0x000000080d0c7825 */ /* 0x004fe200078e020a */
[----:B------:R-:W-:-:S04]  /*5a90*/  ISETP.NE.AND P0, PT, R9, UR8, PT ;  /* 0x0000000809007c0c */ /* 0x000fc8000bf05270 */
[----:B------:R4:W-:Y:S09]  /*5aa0*/  STG.E.64 desc[UR10][R12.64], R16 ;  /* 0x000000100c007986 */ /* 0x0009f2000c101b0a */
[----:B------:R-:W-:Y:S05]  /*5ab0*/  @P0 BRA `(.L_x_120) ;  /* 0xfffffffc00e80947 */ /* 0x000fea000383ffff */
.L_x_115:
[----:B------:R-:W-:Y:S05]  /*5ac0*/  BSYNC.RECONVERGENT B0 ;  /* 0x0000000000007941 */ /* 0x000fea0003800200 */
.L_x_114:
[----:B------:R-:W-:Y:S05]  /*5ad0*/  BRA.U !UP2, `(.L_x_121) ;  /* 0x000000010ad87547 */ /* 0x000fea000b800000 */
[----:B------:R-:W5:Y:S01]  /*5ae0*/  LDCU UR5, c[0x0][0x408] ;  /* 0x00008100ff0577ac */ /* 0x000f620008000800 */
[----:B------:R-:W-:Y:S02]  /*5af0*/  IMAD R9, R4, UR6, RZ ;  /* 0x0000000604097c24 */ /* 0x000fe4000f8e02ff */
[----:B-----5:R-:W-:-:S05]  /*5b00*/  IMAD.U32 R8, RZ, RZ, UR5 ;  /* 0x00000005ff087e24 */ /* 0x020fca000f8e00ff */
[----:B------:R-:W-:-:S13]  /*5b10*/  ISETP.GE.AND P0, PT, R8, UR6, PT ;  /* 0x0000000608007c0c */ /* 0x000fda000bf06270 */
[----:B------:R-:W-:Y:S05]  /*5b20*/  @P0 BRA `(.L_x_122) ;  /* 0x0000000000a00947 */ /* 0x000fea0003800000 */
[----:B--23--:R-:W-:Y:S02]  /*5b30*/  IADD3 R10, PT, PT, -R8, UR6, RZ ;  /* 0x00000006080a7c10 */ /* 0x00cfe4000fffe1ff */
[----:B------:R-:W-:Y:S02]  /*5b40*/  PLOP3.LUT P0, PT, PT, PT, PT, 0x80, 0x8 ;  /* 0x000000000008781c */ /* 0x000fe40003f0f070 */
[----:B------:R-:W-:-:S13]  /*5b50*/  ISETP.GT.AND P4, PT, R10, 0x3, PT ;  /* 0x000000030a00780c */ /* 0x000fda0003f84270 */
[----:B------:R-:W-:Y:S05]  /*5b60*/  @!P4 BRA `(.L_x_123) ;  /* 0x000000000050c947 */ /* 0x000fea0003800000 */
[----:B------:R-:W2:Y:S01]  /*5b70*/  LDCU.64 UR8, c[0x0][0x3a0] ;  /* 0x00007400ff0877ac */ /* 0x000ea20008000a00 */
[----:B------:R-:W3:Y:S01]  /*5b80*/  LDC.64 R22, c[0x0][0x398] ;  /* 0x0000e600ff167b82 */ /* 0x000ee20000000a00 */
[----:B------:R-:W-:Y:S01]  /*5b90*/  PLOP3.LUT P0, PT, PT, PT, PT, 0x8, 0x80 ;  /* 0x000000000080781c */ /* 0x000fe20003f0e170 */
[----:B------:R-:W-:Y:S01]  /*5ba0*/  UIADD3 UR5, UPT, UPT, UR6, -0x3, URZ ;  /* 0xfffffffd06057890 */ /* 0x000fe2000fffe0ff */
[----:B--2---:R-:W-:-:S11]  /*5bb0*/  DADD R20, -RZ, -UR8 ;  /* 0x80000008ff147e29 */ /* 0x004fd60008000100 */
.L_x_124:
[C---:B------:R-:W-:Y:S02]  /*5bc0*/  IADD3 R11, PT, PT, R9.reuse, R8, RZ ;  /* 0x00000008090b7210 */ /* 0x040fe40007ffe0ff */
[C-C-:B-1--4-:R-:W-:Y:S02]  /*5bd0*/  IADD3 R13, PT, PT, R9.reuse, 0x1, R8.reuse ;  /* 0x00000001090d7810 */ /* 0x152fe40007ffe008 */
[----:B------:R-:W-:Y:S01]  /*5be0*/  IADD3 R17, PT, PT, R9, 0x2, R8 ;  /* 0x0000000209117810 */ /* 0x000fe20007ffe008 */
[----:B---3--:R-:W-:Y:S01]  /*5bf0*/  IMAD.WIDE R10, R11, 0x8, R22 ;  /* 0x000000080b0a7825 */ /* 0x008fe200078e0216 */
[----:B0-----:R-:W-:-:S03]  /*5c00*/  IADD3 R19, PT, PT, R9, 0x3, R8 ;  /* 0x0000000309137810 */ /* 0x001fc60007ffe008 */
[--C-:B------:R-:W-:Y:S01]  /*5c10*/  IMAD.WIDE R12, R13, 0x8, R22.reuse ;  /* 0x000000080d0c7825 */ /* 0x100fe200078e0216 */
[----:B------:R2:W-:Y:S03]  /*5c20*/  STG.E.64 desc[UR10][R10.64], R20 ;  /* 0x000000140a007986 */ /* 0x0005e6000c101b0a */
[--C-:B------:R-:W-:Y:S01]  /*5c30*/  IMAD.WIDE R16, R17, 0x8, R22.reuse ;  /* 0x0000000811107825 */ /* 0x100fe200078e0216 */
[----:B------:R2:W-:Y:S03]  /*5c40*/  STG.E.64 desc[UR10][R12.64], R20 ;  /* 0x000000140c007986 */ /* 0x0005e6000c101b0a */
[----:B------:R-:W-:Y:S01]  /*5c50*/  IMAD.WIDE R18, R19, 0x8, R22 ;  /* 0x0000000813127825 */ /* 0x000fe200078e0216 */
[----:B------:R2:W-:Y:S03]  /*5c60*/  STG.E.64 desc[UR10][R16.64], R20 ;  /* 0x0000001410007986 */ /* 0x0005e6000c101b0a */
[----:B------:R-:W-:Y:S01]  /*5c70*/  VIADD R8, R8, 0x4 ;  /* 0x0000000408087836 */ /* 0x000fe20000000000 */
[----:B------:R2:W-:Y:S04]  /*5c80*/  STG.E.64 desc[UR10][R18.64], R20 ;  /* 0x0000001412007986 */ /* 0x0005e8000c101b0a */
[----:B------:R-:W-:-:S13]  /*5c90*/  ISETP.GE.AND P4, PT, R8, UR5, PT ;  /* 0x0000000508007c0c */ /* 0x000fda000bf86270 */
[----:B--2---:R-:W-:Y:S05]  /*5ca0*/  @!P4 BRA `(.L_x_124) ;  /* 0xfffffffc00c4c947 */ /* 0x004fea000383ffff */
.L_x_123:
[----:B------:R-:W-:-:S04]  /*5cb0*/  IADD3 R10, PT, PT, -R8, UR6, RZ ;  /* 0x00000006080a7c10 */ /* 0x000fc8000fffe1ff */
[----:B------:R-:W-:-:S13]  /*5cc0*/  ISETP.GT.AND P4, PT, R10, 0x1, PT ;  /* 0x000000010a00780c */ /* 0x000fda0003f84270 */
[----:B------:R-:W-:Y:S05]  /*5cd0*/  @!P4 BRA `(.L_x_125) ;  /* 0x00000000002cc947 */ /* 0x000fea0003800000 */
[----:B-1--4-:R-:W1:Y:S01]  /*5ce0*/  LDC.64 R12, c[0x0][0x398] ;  /* 0x0000e600ff0c7b82 */ /* 0x012e620000000a00 */
[----:B------:R-:W2:Y:S01]  /*5cf0*/  LDCU.64 UR8, c[0x0][0x3a0] ;  /* 0x00007400ff0877ac */ /* 0x000ea20008000a00 */
[C---:B------:R-:W-:Y:S02]  /*5d00*/  IADD3 R11, PT, PT, R9.reuse, R8, RZ ;  /* 0x00000008090b7210 */ /* 0x040fe40007ffe0ff */
[----:B0-----:R-:W-:Y:S01]  /*5d10*/  IADD3 R19, PT, PT, R9, 0x1, R8 ;  /* 0x0000000109137810 */ /* 0x001fe20007ffe008 */
[----:B------:R-:W-:Y:S01]  /*5d20*/  VIADD R8, R8, 0x2 ;  /* 0x0000000208087836 */ /* 0x000fe20000000000 */
[----:B------:R-:W-:Y:S01]  /*5d30*/  PLOP3.LUT P0, PT, PT, PT, PT, 0x8, 0x80 ;  /* 0x000000000080781c */ /* 0x000fe20003f0e170 */
[----:B--2---:R-:W-:Y:S01]  /*5d40*/  DADD R16, -RZ, -UR8 ;  /* 0x80000008ff107e29 */ /* 0x004fe20008000100 */
[----:B-1----:R-:W-:-:S04]  /*5d50*/  IMAD.WIDE R10, R11, 0x8, R12 ;  /* 0x000000080b0a7825 */ /* 0x002fc800078e020c */
[----:B------:R-:W-:Y:S02]  /*5d60*/  IMAD.WIDE R12, R19, 0x8, R12 ;  /* 0x00000008130c7825 */ /* 0x000fe400078e020c */
[----:B------:R2:W-:Y:S04]  /*5d70*/  STG.E.64 desc[UR10][R10.64], R16 ;  /* 0x000000100a007986 */ /* 0x0005e8000c101b0a */
[----:B------:R2:W-:Y:S02]  /*5d80*/  STG.E.64 desc[UR10][R12.64], R16 ;  /* 0x000000100c007986 */ /* 0x0005e4000c101b0a */
.L_x_125:
[----:B------:R-:W-:-:S13]  /*5d90*/  ISETP.NE.OR P0, PT, R8, UR6, P0 ;  /* 0x0000000608007c0c */ /* 0x000fda0008705670 */
[----:B------:R-:W-:Y:S05]  /*5da0*/  @!P0 BRA `(.L_x_121) ;  /* 0x0000000000248947 */ /* 0x000fea0003800000 */
.L_x_122:
[----:B------:R-:W4:Y:S01]  /*5db0*/  LDCU.64 UR8, c[0x0][0x3a0] ;  /* 0x00007400ff0877ac */ /* 0x000f220008000a00 */
[----:B--23--:R-:W2:Y:S01]  /*5dc0*/  LDC.64 R10, c[0x0][0x398] ;  /* 0x0000e600ff0a7b82 */ /* 0x00cea20000000a00 */
[----:B----4-:R-:W-:-:S11]  /*5dd0*/  DADD R16, -RZ, -UR8 ;  /* 0x80000008ff107e29 */ /* 0x010fd60008000100 */
.L_x_126:
[----:B-1----:R-:W-:Y:S01]  /*5de0*/  IADD3 R13, PT, PT, R9, R8, RZ ;  /* 0x00000008090d7210 */ /* 0x002fe20007ffe0ff */
[----:B------:R-:W-:-:S04]  /*5df0*/  VIADD R8, R8, 0x1 ;  /* 0x0000000108087836 */ /* 0x000fc80000000000 */
[----:B--2---:R-:W-:Y:S01]  /*5e00*/  IMAD.WIDE R12, R13, 0x8, R10 ;  /* 0x000000080d0c7825 */ /* 0x004fe200078e020a */
[----:B------:R-:W-:-:S04]  /*5e10*/  ISETP.NE.AND P0, PT, R8, UR6, PT ;  /* 0x0000000608007c0c */ /* 0x000fc8000bf05270 */
[----:B------:R1:W-:Y:S09]  /*5e20*/  STG.E.64 desc[UR10][R12.64], R16 ;  /* 0x000000100c007986 */ /* 0x0003f2000c101b0a */
[----:B------:R-:W-:Y:S05]  /*5e30*/  @P0 BRA `(.L_x_126) ;  /* 0xfffffffc00e80947 */ /* 0x000fea000383ffff */
.L_x_121:
[----:B------:R-:W-:Y:S04]  /*5e40*/  BSSY.RECONVERGENT B0, `(.L_x_127) ;  /* 0x0000096000007945 */ /* 0x000fe80003800200 */
[----:B------:R-:W-:Y:S05]  /*5e50*/  @!P2 BRA `(.L_x_128) ;  /* 0x00000008004ca947 */ /* 0x000fea0003800000 */
[----:B------:R-:W-:Y:S01]  /*5e60*/  UISETP.GT.AND UP0, UPT, UR6, URZ, UPT ;  /* 0x000000ff0600728c */ /* 0x000fe2000bf04270 */
[----:B------:R-:W1:Y:S01]  /*5e70*/  LDC.64 R8, c[0x0][0x398] ;  /* 0x0000e600ff087b82 */ /* 0x000e620000000a00 */
[----:B------:R-:W-:Y:S02]  /*5e80*/  UIADD3 UR5, UPT, UPT, UR6, 0x2, URZ ;  /* 0x0000000206057890 */ /* 0x000fe4000fffe0ff */
[C---:B0-----:R-:W-:Y:S02]  /*5e90*/  IMAD R26, R4.reuse, UR6, RZ ;  /* 0x00000006041a7c24 */ /* 0x041fe4000f8e02ff */
[----:B------:R-:W-:Y:S02]  /*5ea0*/  PLOP3.LUT P2, PT, PT, PT, UP0, 0x80, 0x8 ;  /* 0x000000000008781c */ /* 0x000fe40003f4f008 */
[----:B------:R-:W-:Y:S01]  /*5eb0*/  IMAD R27, R4, UR5, RZ ;  /* 0x00000005041b7c24 */ /* 0x000fe2000f8e02ff */
[----:B--23--:R-:W0:Y:S01]  /*5ec0*/  LDC.64 R10, c[0x0][0x3a8] ;  /* 0x0000ea00ff0a7b82 */ /* 0x00ce220000000a00 */
[----:B------:R-:W-:-:S09]  /*5ed0*/  UMOV UR5, URZ ;  /* 0x000000ff00057c82 */ /* 0x000fd20008000000 */
[----:B------:R-:W-:Y:S05]  /*5ee0*/  @!P2 BRA `(.L_x_129) ;  /* 0x000000040020a947 */ /* 0x000fea0003800000 */
[----:B------:R-:W-:Y:S02]  /*5ef0*/  UIADD3 UR8, UPT, UPT, UR6, -UR5, URZ ;  /* 0x8000000506087290 */ /* 0x000fe4000fffe0ff */
[----:B------:R-:W-:Y:S02]  /*5f00*/  UPLOP3.LUT UP0, UPT, UPT, UPT, UPT, 0x80, 0x8 ;  /* 0x000000000008789c */ /* 0x000fe40003f0f070 */
[----:B------:R-:W-:-:S09]  /*5f10*/  UISETP.GT.AND UP6, UPT, UR8, 0x3, UPT ;  /* 0x000000030800788c */ /* 0x000fd2000bfc4270 */
[----:B------:R-:W-:Y:S05]  /*5f20*/  BRA.U !UP6, `(.L_x_130) ;  /* 0x000000010ea87547 */ /* 0x000fea000b800000 */
[----:B-1--4-:R-:W1:Y:S01]  /*5f30*/  LDC.64 R12, c[0x0][0x398] ;  /* 0x0000e600ff0c7b82 */ /* 0x012e620000000a00 */
[----:B------:R-:W-:Y:S02]  /*5f40*/  UIADD3 UR9, UPT, UPT, UR6, -0x3, URZ ;  /* 0xfffffffd06097890 */ /* 0x000fe4000fffe0ff */
[----:B------:R-:W-:-:S05]  /*5f50*/  UPLOP3.LUT UP0, UPT, UPT, UPT, UPT, 0x40, 0x4 ;  /* 0x000000000004789c */ /* 0x000fca0003f0e870 */
[----:B------:R-:W2:Y:S06]  /*5f60*/  LDC.64 R16, c[0x0][0x3a8] ;  /* 0x0000ea00ff107b82 */ /* 0x000eac0000000a00 */
.L_x_131:
[----:B---3--:R-:W-:Y:S01]  /*5f70*/  IADD3 R21, PT, PT, R27, UR5, RZ ;  /* 0x000000051b157c10 */ /* 0x008fe2000fffe0ff */
[----:B------:R-:W-:-:S04]  /*5f80*/  VIADD R23, R26, UR5 ;  /* 0x000000051a177c36 */ /* 0x000fc80008000000 */
[----:B--2---:R-:W-:-:S04]  /*5f90*/  IMAD.WIDE R20, R21, 0x8, R16 ;  /* 0x0000000815147825 */ /* 0x004fc800078e0210 */
[----:B-1----:R-:W-:Y:S02]  /*5fa0*/  IMAD.WIDE R22, R23, 0x8, R12 ;  /* 0x0000000817167825 */ /* 0x002fe400078e020c */
[----:B------:R-:W2:Y:S04]  /*5fb0*/  LDG.E.64 R20, desc[UR10][R20.64] ;  /* 0x0000000a14147981 */ /* 0x000ea8000c1e1b00 */
[----:B------:R-:W2:Y:S01]  /*5fc0*/  LDG.E.64 R18, desc[UR10][R22.64] ;  /* 0x0000000a16127981 */ /* 0x000ea2000c1e1b00 */
[----:B------:R-:W-:-:S06]  /*5fd0*/  UIADD3 UR8, UPT, UPT, UR5, 0x1, URZ ;  /* 0x0000000105087890 */ /* 0x000fcc000fffe0ff */
[----:B------:R-:W-:Y:S01]  /*5fe0*/  IADD3 R31, PT, PT, R27, UR8, RZ ;  /* 0x000000081b1f7c10 */ /* 0x000fe2000fffe0ff */
[----:B------:R-:W-:-:S04]  /*5ff0*/  VIADD R29, R26, UR8 ;  /* 0x000000081a1d7c36 */ /* 0x000fc80008000000 */
[----:B------:R-:W-:Y:S01]  /*6000*/  IMAD.WIDE R30, R31, 0x8, R16 ;  /* 0x000000081f1e7825 */ /* 0x000fe200078e0210 */
[----:B--2---:R-:W-:-:S03]  /*6010*/  DMUL R24, R18, R20 ;  /* 0x0000001412187228 */ /* 0x004fc60000000000 */
[----:B------:R-:W-:-:S04]  /*6020*/  IMAD.WIDE R18, R29, 0x8, R12 ;  /* 0x000000081d127825 */ /* 0x000fc800078e020c */
[----:B------:R1:W-:Y:S04]  /*6030*/  STG.E.64 desc[UR10][R22.64], R24 ;  /* 0x0000001816007986 */ /* 0x0003e8000c101b0a */
[----:B------:R-:W2:Y:S04]  /*6040*/  LDG.E.64 R30, desc[UR10][R30.64] ;  /* 0x0000000a1e1e7981 */ /* 0x000ea8000c1e1b00 */
[----:B------:R-:W2:Y:S01]  /*6050*/  LDG.E.64 R28, desc[UR10][R18.64] ;  /* 0x0000000a121c7981 */ /* 0x000ea2000c1e1b00 */
[----:B------:R-:W-:-:S06]  /*6060*/  UIADD3 UR8, UPT, UPT, UR5, 0x2, URZ ;  /* 0x0000000205087890 */ /* 0x000fcc000fffe0ff */
[----:B------:R-:W-:Y:S01]  /*6070*/  IADD3 R33, PT, PT, R27, UR8, RZ ;  /* 0x000000081b217c10 */ /* 0x000fe2000fffe0ff */
[----:B------:R-:W-:-:S04]  /*6080*/  VIADD R21, R26, UR8 ;  /* 0x000000081a157c36 */ /* 0x000fc80008000000 */
[----:B------:R-:W-:-:S04]  /*6090*/  IMAD.WIDE R32, R33, 0x8, R16 ;  /* 0x0000000821207825 */ /* 0x000fc800078e0210 */
[----:B------:R-:W-:Y:S01]  /*60a0*/  IMAD.WIDE R20, R21, 0x8, R12 ;  /* 0x0000000815147825 */ /* 0x000fe200078e020c */
[----:B--2---:R-:W-:-:S07]  /*60b0*/  DMUL R28, R28, R30 ;  /* 0x0000001e1c1c7228 */ /* 0x004fce0000000000 */
[----:B------:R2:W-:Y:S04]  /*60c0*/  STG.E.64 desc[UR10][R18.64], R28 ;  /* 0x0000001c12007986 */ /* 0x0005e8000c101b0a */
[----:B------:R-:W3:Y:S04]  /*60d0*/  LDG.E.64 R32, desc[UR10][R32.64] ;  /* 0x0000000a20207981 */ /* 0x000ee8000c1e1b00 */
[----:B-1----:R-:W3:Y:S01]  /*60e0*/  LDG.E.64 R22, desc[UR10][R20.64] ;  /* 0x0000000a14167981 */ /* 0x002ee2000c1e1b00 */
[----:B------:R-:W-:-:S06]  /*60f0*/  UIADD3 UR8, UPT, UPT, UR5, 0x3, URZ ;  /* 0x0000000305087890 */ /* 0x000fcc000fffe0ff */
[----:B------:R-:W-:Y:S01]  /*6100*/  IADD3 R31, PT, PT, R27, UR8, RZ ;  /* 0x000000081b1f7c10 */ /* 0x000fe2000fffe0ff */
[----:B------:R-:W-:-:S04]  /*6110*/  VIADD R25, R26, UR8 ;  /* 0x000000081a197c36 */ /* 0x000fc80008000000 */
[----:B------:R-:W-:-:S04]  /*6120*/  IMAD.WIDE R30, R31, 0x8, R16 ;  /* 0x000000081f1e7825 */ /* 0x000fc800078e0210 */
[----:B------:R-:W-:Y:S01]  /*6130*/  IMAD.WIDE R24, R25, 0x8, R12 ;  /* 0x0000000819187825 */ /* 0x000fe200078e020c */
[----:B---3--:R-:W-:-:S07]  /*6140*/  DMUL R22, R22, R32 ;  /* 0x0000002016167228 */ /* 0x008fce0000000000 */
[----:B------:R3:W-:Y:S04]  /*6150*/  STG.E.64 desc[UR10][R20.64], R22 ;  /* 0x0000001614007986 */ /* 0x0007e8000c101b0a */
[----:B------:R-:W4:Y:S04]  /*6160*/  LDG.E.64 R30, desc[UR10][R30.64] ;  /* 0x0000000a1e1e7981 */ /* 0x000f28000c1e1b00 */
[----:B--2---:R-:W4:Y:S01]  /*6170*/  LDG.E.64 R18, desc[UR10][R24.64] ;  /* 0x0000000a18127981 */ /* 0x004f22000c1e1b00 */
[----:B------:R-:W-:-:S04]  /*6180*/  UIADD3 UR5, UPT, UPT, UR5, 0x4, URZ ;  /* 0x0000000405057890 */ /* 0x000fc8000fffe0ff */
[----:B------:R-:W-:Y:S01]  /*6190*/  UISETP.GE.AND UP6, UPT, UR5, UR9, UPT ;  /* 0x000000090500728c */ /* 0x000fe2000bfc6270 */
[----:B----4-:R-:W-:-:S07]  /*61a0*/  DMUL R18, R18, R30 ;  /* 0x0000001e12127228 */ /* 0x010fce0000000000 */
[----:B------:R3:W-:Y:S01]  /*61b0*/  STG.E.64 desc[UR10][R24.64], R18 ;  /* 0x0000001218007986 */ /* 0x0007e2000c101b0a */
[----:B------:R-:W-:Y:S05]  /*61c0*/  BRA.U !UP6, `(.L_x_131) ;  /* 0xfffffffd0e687547 */ /* 0x000fea000b83ffff */
.L_x_130:
[----:B------:R-:W-:-:S04]  /*61d0*/  UIADD3 UR8, UPT, UPT, UR6, -UR5, URZ ;  /* 0x8000000506087290 */ /* 0x000fc8000fffe0ff */
[----:B------:R-:W-:-:S09]  /*61e0*/  UISETP.GT.AND UP6, UPT, UR8, 0x1, UPT ;  /* 0x000000010800788c */ /* 0x000fd2000bfc4270 */
[----:B------:R-:W-:Y:S05]  /*61f0*/  BRA.U !UP6, `(.L_x_132) ;  /* 0x000000010e547547 */ /* 0x000fea000b800000 */
[----:B---3--:R-:W2:Y:S01]  /*6200*/  LDC.64 R18, c[0x0][0x3a8] ;  /* 0x0000ea00ff127b82 */ /* 0x008ea20000000a00 */
[----:B------:R-:W-:Y:S01]  /*6210*/  IADD3 R23, PT, PT, R27, UR5, RZ ;  /* 0x000000051b177c10 */ /* 0x000fe2000fffe0ff */
[----:B-1--4-:R-:W-:-:S06]  /*6220*/  VIADD R17, R26, UR5 ;  /* 0x000000051a117c36 */ /* 0x012fcc0008000000 */
[----:B------:R-:W1:Y:S01]  /*6230*/  LDC.64 R12, c[0x0][0x398] ;  /* 0x0000e600ff0c7b82 */ /* 0x000e620000000a00 */
[----:B--2---:R-:W-:-:S06]  /*6240*/  IMAD.WIDE R22, R23, 0x8, R18 ;  /* 0x0000000817167825 */ /* 0x004fcc00078e0212 */
[----:B------:R-:W2:Y:S01]  /*6250*/  LDG.E.64 R22, desc[UR10][R22.64] ;  /* 0x0000000a16167981 */ /* 0x000ea2000c1e1b00 */
[----:B-1----:R-:W-:-:S05]  /*6260*/  IMAD.WIDE R16, R17, 0x8, R12 ;  /* 0x0000000811107825 */ /* 0x002fca00078e020c */
        /* <DEDUP_REMOVED lines=9> */
[----:B------:R-:W3:Y:S01]  /*6300*/  LDG.E.64 R18, desc[UR10][R12.64] ;  /* 0x0000000a0c127981 */ /* 0x000ee2000c1e1b00 */
[----:B------:R-:W-:Y:S02]  /*6310*/  UIADD3 UR5, UPT, UPT, UR5, 0x2, URZ ;  /* 0x0000000205057890 */ /* 0x000fe4000fffe0ff */
[----:B------:R-:W-:Y:S01]  /*6320*/  UPLOP3.LUT UP0, UPT, UPT, UPT, UPT, 0x40, 0x4 ;  /* 0x000000000004789c */ /* 0x000fe20003f0e870 */
[----:B---3--:R-:W-:-:S07]  /*6330*/  DMUL R18, R18, R24 ;  /* 0x0000001812127228 */ /* 0x008fce0000000000 */
[----:B------:R2:W-:Y:S04]  /*6340*/  STG.E.64 desc[UR10][R12.64], R18 ;  /* 0x000000120c007986 */ /* 0x0005e8000c101b0a */
.L_x_132:
[----:B------:R-:W-:-:S09]  /*6350*/  UISETP.NE.OR UP0, UPT, UR5, UR6, UP0 ;  /* 0x000000060500728c */ /* 0x000fd20008705670 */
[----:B------:R-:W-:Y:S05]  /*6360*/  BRA.U !UP0, `(.L_x_133) ;  /* 0x00000001082c7547 */ /* 0x000fea000b800000 */
.L_x_129:
[----:B-12-4-:R-:W-:Y:S01]  /*6370*/  IADD3 R17, PT, PT, R27, UR5, RZ ;  /* 0x000000051b117c10 */ /* 0x016fe2000fffe0ff */
[----:B0--3--:R-:W-:-:S04]  /*6380*/  VIADD R19, R26, UR5 ;  /* 0x000000051a137c36 */ /* 0x009fc80008000000 */
[----:B0-----:R-:W-:-:S04]  /*6390*/  IMAD.WIDE R16, R17, 0x8, R10 ;  /* 0x0000000811107825 */ /* 0x001fc800078e020a */
[----:B------:R-:W-:Y:S02]  /*63a0*/  IMAD.WIDE R18, R19, 0x8, R8 ;  /* 0x0000000813127825 */ /* 0x000fe400078e0208 */
[----:B------:R-:W2:Y:S04]  /*63b0*/  LDG.E.64 R16, desc[UR10][R16.64] ;  /* 0x0000000a10107981 */ /* 0x000ea8000c1e1b00 */
[----:B------:R-:W2:Y:S01]  /*63c0*/  LDG.E.64 R12, desc[UR10][R18.64] ;  /* 0x0000000a120c7981 */ /* 0x000ea2000c1e1b00 */
[----:B------:R-:W-:-:S04]  /*63d0*/  UIADD3 UR5, UPT, UPT, UR5, 0x1, URZ ;  /* 0x0000000105057890 */ /* 0x000fc8000fffe0ff */
[----:B------:R-:W-:Y:S01]  /*63e0*/  UISETP.NE.AND UP0, UPT, UR6, UR5, UPT ;  /* 0x000000050600728c */ /* 0x000fe2000bf05270 */
[----:B--2---:R-:W-:-:S07]  /*63f0*/  DMUL R12, R12, R16 ;  /* 0x000000100c0c7228 */ /* 0x004fce0000000000 */
[----:B------:R0:W-:Y:S01]  /*6400*/  STG.E.64 desc[UR10][R18.64], R12 ;  /* 0x0000000c12007986 */ /* 0x0001e2000c101b0a */
[----:B------:R-:W-:Y:S05]  /*6410*/  BRA.U UP0, `(.L_x_129) ;  /* 0xfffffffd00d47547 */ /* 0x000fea000b83ffff */
.L_x_133:
[----:B------:R-:W-:Y:S05]  /*6420*/  @!P2 BRA `(.L_x_128) ;  /* 0x0000000000d8a947 */ /* 0x000fea0003800000 */
[----:B-12-4-:R-:W-:Y:S01]  /*6430*/  MOV R16, RZ ;  /* 0x000000ff00107202 */ /* 0x016fe20000000f00 */
[----:B0-----:R-:W0:Y:S01]  /*6440*/  LDC.64 R10, c[0x0][0x398] ;  /* 0x0000e600ff0a7b82 */ /* 0x001e220000000a00 */
[----:B------:R-:W-:Y:S01]  /*6450*/  PLOP3.LUT P0, PT, PT, PT, PT, 0x80, 0x8 ;  /* 0x000000000008781c */ /* 0x000fe20003f0f070 */
[----:B------:R-:W-:Y:S01]  /*6460*/  IMAD R17, R4, UR6, RZ ;  /* 0x0000000604117c24 */ /* 0x000fe2000f8e02ff */
[----:B------:R-:W-:-:S04]  /*6470*/  IADD3 R8, PT, PT, -R16, UR6, RZ ;  /* 0x0000000610087c10 */ /* 0x000fc8000fffe1ff */
[----:B------:R-:W-:Y:S02]  /*6480*/  ISETP.GT.AND P4, PT, R8, 0x3, PT ;  /* 0x000000030800780c */ /* 0x000fe40003f84270 */
[----:B------:R-:W-:-:S11]  /*6490*/  CS2R R8, SRZ ;  /* 0x0000000000087805 */ /* 0x000fd6000001ff00 */
[----:B------:R-:W-:Y:S05]  /*64a0*/  @!P4 BRA `(.L_x_134) ;  /* 0x000000000058c947 */ /* 0x000fea0003800000 */
[----:B------:R-:W1:Y:S01]  /*64b0*/  LDC.64 R12, c[0x0][0x398] ;  /* 0x0000e600ff0c7b82 */ /* 0x000e620000000a00 */
[----:B------:R-:W-:Y:S01]  /*64c0*/  PLOP3.LUT P0, PT, PT, PT, PT, 0x8, 0x80 ;  /* 0x000000000080781c */ /* 0x000fe20003f0e170 */
[----:B------:R-:W-:-:S12]  /*64d0*/  UIADD3 UR5, UPT, UPT, UR6, -0x3, URZ ;  /* 0xfffffffd06057890 */ /* 0x000fd8000fffe0ff */
.L_x_135:
[C-C-:B---3--:R-:W-:Y:S01]  /*64e0*/  IMAD.IADD R19, R17.reuse, 0x1, R16.reuse ;  /* 0x0000000111137824 */ /* 0x148fe200078e0210 */
[----:B------:R-:W-:-:S03]  /*64f0*/  IADD3 R21, PT, PT, R17, 0x1, R16 ;  /* 0x0000000111157810 */ /* 0x000fc60007ffe010 */
[----:B-1----:R-:W-:Y:S01]  /*6500*/  IMAD.WIDE R18, R19, 0x8, R12 ;  /* 0x0000000813127825 */ /* 0x002fe200078e020c */
[----:B------:R-:W-:-:S03]  /*6510*/  IADD3 R23, PT, PT, R17, 0x2, R16 ;  /* 0x0000000211177810 */ /* 0x000fc60007ffe010 */
[--C-:B------:R-:W-:Y:S02]  /*6520*/  IMAD.WIDE R20, R21, 0x8, R12.reuse ;  /* 0x0000000815147825 */ /* 0x100fe400078e020c */
[----:B------:R-:W2:Y:S02]  /*6530*/  LDG.E.64 R18, desc[UR10][R18.64] ;  /* 0x0000000a12127981 */ /* 0x000ea4000c1e1b00 */
[----:B------:R-:W-:Y:S02]  /*6540*/  IMAD.WIDE R22, R23, 0x8, R12 ;  /* 0x0000000817167825 */ /* 0x000fe400078e020c */
[----:B------:R-:W3:Y:S01]  /*6550*/  LDG.E.64 R20, desc[UR10][R20.64] ;  /* 0x0000000a14147981 */ /* 0x000ee2000c1e1b00 */
[----:B------:R-:W-:-:S03]  /*6560*/  IADD3 R25, PT, PT, R17, 0x3, R16 ;  /* 0x0000000311197810 */ /* 0x000fc60007ffe010 */
[----:B------:R-:W4:Y:S02]  /*6570*/  LDG.E.64 R22, desc[UR10][R22.64] ;  /* 0x0000000a16167981 */ /* 0x000f24000c1e1b00 */
[----:B------:R-:W-:-:S06]  /*6580*/  IMAD.WIDE R24, R25, 0x8, R12 ;  /* 0x0000000819187825 */ /* 0x000fcc00078e020c */
[----:B------:R-:W5:Y:S01]  /*6590*/  LDG.E.64 R24, desc[UR10][R24.64] ;  /* 0x0000000a18187981 */ /* 0x000f62000c1e1b00 */
[----:B------:R-:W-:-:S04]  /*65a0*/  IADD3 R16, PT, PT, R16, 0x4, RZ ;  /* 0x0000000410107810 */ /* 0x000fc80007ffe0ff */
[----:B------:R-:W-:Y:S01]  /*65b0*/  ISETP.GE.AND P4, PT, R16, UR5, PT ;  /* 0x0000000510007c0c */ /* 0x000fe2000bf86270 */
[----:B--2---:R-:W-:-:S08]  /*65c0*/  DADD R8, R18, R8 ;  /* 0x0000000012087229 */ /* 0x004fd00000000008 */
[----:B---3--:R-:W-:-:S08]  /*65d0*/  DADD R8, R8, R20 ;  /* 0x0000000008087229 */ /* 0x008fd00000000014 */
[----:B----4-:R-:W-:-:S08]  /*65e0*/  DADD R8, R8, R22 ;  /* 0x0000000008087229 */ /* 0x010fd00000000016 */
[----:B-----5:R-:W-:Y:S01]  /*65f0*/  DADD R8, R8, R24 ;  /* 0x0000000008087229 */ /* 0x020fe20000000018 */
[----:B------:R-:W-:Y:S10]  /*6600*/  @!P4 BRA `(.L_x_135) ;  /* 0xfffffffc00b4c947 */ /* 0x000ff4000383ffff */
.L_x_134:
[----:B------:R-:W-:-:S04]  /*6610*/  IADD3 R12, PT, PT, -R16, UR6, RZ ;  /* 0x00000006100c7c10 */ /* 0x000fc8000fffe1ff */
[----:B------:R-:W-:-:S13]  /*6620*/  ISETP.GT.AND P4, PT, R12, 0x1, PT ;  /* 0x000000010c00780c */ /* 0x000fda0003f84270 */
[----:B------:R-:W-:Y:S05]  /*6630*/  @!P4 BRA `(.L_x_136) ;  /* 0x00000000002cc947 */ /* 0x000fea0003800000 */
[----:B---3--:R-:W1:Y:S01]  /*6640*/  LDC.64 R18, c[0x0][0x398] ;  /* 0x0000e600ff127b82 */ /* 0x008e620000000a00 */
[C-C-:B------:R-:W-:Y:S01]  /*6650*/  IMAD.IADD R13, R17.reuse, 0x1, R16.reuse ;  /* 0x00000001110d7824 */ /* 0x140fe200078e0210 */
[----:B------:R-:W-:-:S03]  /*6660*/  IADD3 R21, PT, PT, R17, 0x1, R16 ;  /* 0x0000000111157810 */ /* 0x000fc60007ffe010 */
[----:B-1----:R-:W-:-:S04]  /*6670*/  IMAD.WIDE R12, R13, 0x8, R18 ;  /* 0x000000080d0c7825 */ /* 0x002fc800078e0212 */
[----:B------:R-:W-:Y:S02]  /*6680*/  IMAD.WIDE R18, R21, 0x8, R18 ;  /* 0x0000000815127825 */ /* 0x000fe400078e0212 */
[----:B------:R-:W2:Y:S04]  /*6690*/  LDG.E.64 R12, desc[UR10][R12.64] ;  /* 0x0000000a0c0c7981 */ /* 0x000ea8000c1e1b00 */
[----:B------:R-:W3:Y:S01]  /*66a0*/  LDG.E.64 R18, desc[UR10][R18.64] ;  /* 0x0000000a12127981 */ /* 0x000ee2000c1e1b00 */
[----:B------:R-:W-:Y:S02]  /*66b0*/  PLOP3.LUT P0, PT, PT, PT, PT, 0x8, 0x80 ;  /* 0x000000000080781c */ /* 0x000fe40003f0e170 */
[----:B------:R-:W-:Y:S01]  /*66c0*/  IADD3 R16, PT, PT, R16, 0x2, RZ ;  /* 0x0000000210107810 */ /* 0x000fe20007ffe0ff */
[----:B--2---:R-:W-:-:S08]  /*66d0*/  DADD R8, R8, R12 ;  /* 0x0000000008087229 */ /* 0x004fd0000000000c */
[----:B---3--:R-:W-:-:S11]  /*66e0*/  DADD R8, R8, R18 ;  /* 0x0000000008087229 */ /* 0x008fd60000000012 */
.L_x_136:
[----:B------:R-:W-:-:S13]  /*66f0*/  ISETP.NE.OR P0, PT, R16, UR6, P0 ;  /* 0x0000000610007c0c */ /* 0x000fda0008705670 */
[----:B------:R-:W-:Y:S05]  /*6700*/  @!P0 BRA `(.L_x_137) ;  /* 0x0000000000248947 */ /* 0x000fea0003800000 */
.L_x_138:
[----:B------:R-:W-:-:S04]  /*6710*/  IMAD.IADD R13, R17, 0x1, R16 ;  /* 0x00000001110d7824 */ /* 0x000fc800078e0210 */
[----:B0-----:R-:W-:-:S06]  /*6720*/  IMAD.WIDE R12, R13, 0x8, R10 ;  /* 0x000000080d0c7825 */ /* 0x001fcc00078e020a */
[----:B------:R-:W2:Y:S01]  /*6730*/  LDG.E.64 R12, desc[UR10][R12.64] ;  /* 0x0000000a0c0c7981 */ /* 0x000ea2000c1e1b00 */
[----:B------:R-:W-:-:S04]  /*6740*/  IADD3 R16, PT, PT, R16, 0x1, RZ ;  /* 0x0000000110107810 */ /* 0x000fc80007ffe0ff */
[----:B------:R-:W-:Y:S01]  /*6750*/  ISETP.NE.AND P0, PT, R16, UR6, PT ;  /* 0x0000000610007c0c */ /* 0x000fe2000bf05270 */
[----:B--2---:R-:W-:-:S12]  /*6760*/  DADD R8, R12, R8 ;  /* 0x000000000c087229 */ /* 0x004fd80000000008 */
[----:B------:R-:W-:Y:S05]  /*6770*/  @P0 BRA `(.L_x_138) ;  /* 0xfffffffc00e40947 */ /* 0x000fea000383ffff */
[----:B------:R-:W-:Y:S05]  /*6780*/  BRA `(.L_x_137) ;  /* 0x0000000000047947 */ /* 0x000fea0003800000 */
.L_x_128:
[----:B-1----:R-:W-:-:S07]  /*6790*/  CS2R R8, SRZ ;  /* 0x0000000000087805 */ /* 0x002fce000001ff00 */
.L_x_137:
[----:B------:R-:W-:Y:S05]  /*67a0*/  BSYNC.RECONVERGENT B0 ;  /* 0x0000000000007941 */ /* 0x000fea0003800200 */
.L_x_127:
[----:B------:R-:W-:Y:S04]  /*67b0*/  BSSY.RECONVERGENT B0, `(.L_x_139) ;  /* 0x000008e000007945 */ /* 0x000fe80003800200 */
[----:B------:R-:W-:Y:S05]  /*67c0*/  @!P1 BRA `(.L_x_140) ;  /* 0x0000000800309947 */ /* 0x000fea0003800000 */
[----:B--23--:R-:W-:-:S07]  /*67d0*/  IMAD.MOV.U32 R21, RZ, RZ, 0x1 ;  /* 0x00000001ff157424 */ /* 0x00cfce00078e00ff */
.L_x_143:
[----:B0-----:R-:W0:Y:S01]  /*67e0*/  LDC.64 R10, c[0x0][0x390] ;  /* 0x0000e400ff0a7b82 */ /* 0x001e220000000a00 */
[----:B----4-:R-:W-:Y:S01]  /*67f0*/  MOV R13, UR6 ;  /* 0x00000006000d7c02 */ /* 0x010fe20008000f00 */
[----:B------:R-:W-:Y:S01]  /*6800*/  IMAD.IADD R12, R21, 0x1, R4 ;  /* 0x00000001150c7824 */ /* 0x000fe200078e0204 */
[----:B------:R-:W-:Y:S02]  /*6810*/  BSSY.RECONVERGENT B1, `(.L_x_141) ;  /* 0x0000016000017945 */ /* 0x000fe40003800200 */
[----:B------:R-:W-:-:S05]  /*6820*/  IADD3 R13, PT, PT, R13, 0x1, RZ ;  /* 0x000000010d0d7810 */ /* 0x000fca0007ffe0ff */
[CC--:B------:R-:W-:Y:S02]  /*6830*/  IMAD R19, R13.reuse, R12.reuse, 0x1 ;  /* 0x000000010d137424 */ /* 0x0c0fe400078e020c */
[CC--:B------:R-:W-:Y:S02]  /*6840*/  IMAD R20, R13.reuse, R12.reuse, R13 ;  /* 0x0000000c0d147224 */ /* 0x0c0fe400078e020d */
[----:B------:R-:W-:Y:S02]  /*6850*/  IMAD R12, R13, R12, R21 ;  /* 0x0000000c0d0c7224 */ /* 0x000fe400078e0215 */
[----:B0-----:R-:W-:-:S04]  /*6860*/  IMAD.WIDE R10, R19, 0x8, R10 ;  /* 0x00000008130a7825 */ /* 0x001fc800078e020a */
[----:B------:R-:W-:Y:S01]  /*6870*/  IMAD.MOV.U32 R18, RZ, RZ, R10 ;  /* 0x000000ffff127224 */ /* 0x000fe200078e000a */
[----:B------:R-:W-:-:S07]  /*6880*/  MOV R23, R11 ;  /* 0x0000000b00177202 */ /* 0x000fce0000000f00 */
.L_x_142:
[----:B------:R-:W-:-:S13]  /*6890*/  ISETP.NE.AND P0, PT, R19, R12, PT ;  /* 0x0000000c1300720c */ /* 0x000fda0003f05270 */
[----:B0-----:R-:W0:Y:S01]  /*68a0*/  @!P0 LDC.64 R10, c[0x0][0x398] ;  /* 0x0000e600ff0a8b82 */ /* 0x001e220000000a00 */
[----:B------:R-:W-:-:S04]  /*68b0*/  @!P0 IMAD R17, R4, UR6, R21 ;  /* 0x0000000604118c24 */ /* 0x000fc8000f8e0215 */
[----:B0-----:R-:W-:-:S06]  /*68c0*/  @!P0 IMAD.WIDE R10, R17, 0x8, R10 ;  /* 0x00000008110a8825 */ /* 0x001fcc00078e020a */
[----:B------:R-:W2:Y:S01]  /*68d0*/  @!P0 LDG.E.64 R10, desc[UR10][R10.64+-0x8] ;  /* 0xfffff80a0a0a8981 */ /* 0x000ea2000c1e1b00 */
[----:B------:R-:W-:Y:S01]  /*68e0*/  VIADD R19, R19, 0x1 ;  /* 0x0000000113137836 */ /* 0x000fe20000000000 */
[----:B------:R-:W-:Y:S01]  /*68f0*/  MOV R17, R23 ;  /* 0x0000001700117202 */ /* 0x000fe20000000f00 */
[----:B------:R-:W-:-:S03]  /*6900*/  IMAD.MOV.U32 R16, RZ, RZ, R18 ;  /* 0x000000ffff107224 */ /* 0x000fc600078e0012 */
[----:B------:R-:W-:Y:S02]  /*6910*/  ISETP.NE.AND P1, PT, R19, R20, PT ;  /* 0x000000141300720c */ /* 0x000fe40003f25270 */
[----:B--2---:R0:W-:Y:S04]  /*6920*/  @!P0 STG.E.64 desc[UR10][R16.64], R10 ;  /* 0x0000000a10008986 */ /* 0x0041e8000c101b0a */
[----:B------:R0:W-:Y:S01]  /*6930*/  @P0 STG.E.64 desc[UR10][R16.64], RZ ;  /* 0x000000ff10000986 */ /* 0x0001e2000c101b0a */
[----:B------:R-:W-:-:S04]  /*6940*/  IADD3 R18, P0, PT, R16, 0x8, RZ ;  /* 0x0000000810127810 */ /* 0x000fc80007f1e0ff */
[----:B------:R-:W-:Y:S02]  /*6950*/  IADD3.X R23, PT, PT, RZ, R17, RZ, P0, !PT ;  /* 0x00000011ff177210 */ /* 0x000fe400007fe4ff */
[----:B------:R-:W-:Y:S07]  /*6960*/  @P1 BRA `(.L_x_142) ;  /* 0xfffffffc00c81947 */ /* 0x000fee000383ffff */
[----:B------:R-:W-:Y:S05]  /*6970*/  BSYNC.RECONVERGENT B1 ;  /* 0x0000000000017941 */ /* 0x000fea0003800200 */
.L_x_141:
[----:B------:R-:W-:-:S05]  /*6980*/  VIADD R21, R21, 0x1 ;  /* 0x0000000115157836 */ /* 0x000fca0000000000 */
[----:B------:R-:W-:-:S13]  /*6990*/  ISETP.NE.AND P0, PT, R13, R21, PT ;  /* 0x000000150d00720c */ /* 0x000fda0003f05270 */
[----:B------:R-:W-:Y:S05]  /*69a0*/  @P0 BRA `(.L_x_143) ;  /* 0xfffffffc008c0947 */ /* 0x000fea000383ffff */
[----:B0-----:R-:W0:Y:S01]  /*69b0*/  LDC.64 R10, c[0x0][0x390] ;  /* 0x0000e400ff0a7b82 */ /* 0x001e220000000a00 */
[C---:B------:R-:W-:Y:S01]  /*69c0*/  ISETP.GT.AND P1, PT, R13.reuse, 0x1, PT ;  /* 0x000000010d00780c */ /* 0x040fe20003f24270 */
[----:B------:R-:W-:Y:S01]  /*69d0*/  UMOV UR5, 0x1 ;  /* 0x0000000100057882 */ /* 0x000fe20000000000 */
[----:B------:R-:W-:Y:S01]  /*69e0*/  IADD3 R17, PT, PT, R13, R2, RZ ;  /* 0x000000020d117210 */ /* 0x000fe20007ffe0ff */
[----:B------:R-:W-:-:S04]  /*69f0*/  IMAD R12, R4, UR6, RZ ;  /* 0x00000006040c7c24 */ /* 0x000fc8000f8e02ff */
[----:B0-----:R-:W-:-:S06]  /*6a00*/  IMAD.WIDE R16, R17, 0x8, R10 ;  /* 0x0000000811107825 */ /* 0x001fcc00078e020a */
[----:B------:R-:W-:Y:S05]  /*6a10*/  @!P1 BRA `(.L_x_144) ;  /* 0x0000000400609947 */ /* 0x000fea0003800000 */
[----:B------:R-:W-:Y:S01]  /*6a20*/  VIADD R18, R13, -UR5 ;  /* 0x800000050d127c36 */ /* 0x000fe20008000000 */
[----:B------:R-:W-:-:S04]  /*6a30*/  PLOP3.LUT P0, PT, PT, PT, PT, 0x80, 0x8 ;  /* 0x000000000008781c */ /* 0x000fc80003f0f070 */
[----:B------:R-:W-:-:S13]  /*6a40*/  ISETP.GT.AND P4, PT, R18, 0x3, PT ;  /* 0x000000031200780c */ /* 0x000fda0003f84270 */
[----:B------:R-:W-:Y:S05]  /*6a50*/  @!P4 BRA `(.L_x_145) ;  /* 0x0000000000d4c947 */ /* 0x000fea0003800000 */
[----:B------:R-:W-:Y:S01]  /*6a60*/  PLOP3.LUT P0, PT, PT, PT, PT, 0x8, 0x80 ;  /* 0x000000000080781c */ /* 0x000fe20003f0e170 */
[----:B------:R-:W-:-:S12]  /*6a70*/  UIADD3 UR9, UPT, UPT, UR6, -0x2, URZ ;  /* 0xfffffffe06097890 */ /* 0x000fd8000fffe0ff */
.L_x_146:
[----:B-1----:R-:W0:Y:S01]  /*6a80*/  LDC.64 R18, c[0x0][0x398] ;  /* 0x0000e600ff127b82 */ /* 0x002e220000000a00 */
[----:B------:R-:W-:-:S05]  /*6a90*/  IADD3 R21, PT, PT, R12, UR5, RZ ;  /* 0x000000050c157c10 */ /* 0x000fca000fffe0ff */
[----:B0-----:R-:W-:-:S05]  /*6aa0*/  IMAD.WIDE R20, R21, 0x8, R18 ;  /* 0x0000000815147825 */ /* 0x001fca00078e0212 */
[----:B------:R-:W2:Y:S01]  /*6ab0*/  LDG.E.64 R22, desc[UR10][R20.64+-0x8] ;  /* 0xfffff80a14167981 */ /* 0x000ea2000c1e1b00 */
[----:B------:R-:W-:Y:S01]  /*6ac0*/  VIADD R25, R2, UR5 ;  /* 0x0000000502197c36 */ /* 0x000fe20008000000 */
[----:B--2---:R-:W-:-:S03]  /*6ad0*/  DADD R28, -RZ, -R22 ;  /* 0x00000000ff1c7229 */ /* 0x004fc60000000916 */
[----:B------:R-:W-:-:S05]  /*6ae0*/  IMAD.WIDE R22, R25, 0x8, R10 ;  /* 0x0000000819167825 */ /* 0x000fca00078e020a */
[----:B------:R0:W-:Y:S04]  /*6af0*/  STG.E.64 desc[UR10][R22.64], R28 ;  /* 0x0000001c16007986 */ /* 0x0001e8000c101b0a */
[----:B------:R-:W2:Y:S01]  /*6b00*/  LDG.E.64 R24, desc[UR10][R20.64+-0x8] ;  /* 0xfffff80a14187981 */ /* 0x000ea2000c1e1b00 */
[----:B------:R-:W-:-:S06]  /*6b10*/  UIADD3 UR8, UPT, UPT, UR5, 0x1, URZ ;  /* 0x0000000105087890 */ /* 0x000fcc000fffe0ff */
[----:B------:R-:W-:Y:S01]  /*6b20*/  IADD3 R27, PT, PT, R12, UR8, RZ ;  /* 0x000000080c1b7c10 */ /* 0x000fe2000fffe0ff */
[----:B--2---:R-:W-:-:S04]  /*6b30*/  DADD R30, -RZ, -R24 ;  /* 0x00000000ff1e7229 */ /* 0x004fc80000000918 */
[----:B------:R-:W-:-:S03]  /*6b40*/  IMAD.WIDE R24, R27, 0x8, R18 ;  /* 0x000000081b187825 */ /* 0x000fc600078e0212 */
[----:B------:R1:W-:Y:S04]  /*6b50*/  STG.E.64 desc[UR10][R16.64], R30 ;  /* 0x0000001e10007986 */ /* 0x0003e8000c101b0a */
[----:B------:R-:W2:Y:S01]  /*6b60*/  LDG.E.64 R26, desc[UR10][R24.64+-0x8] ;  /* 0xfffff80a181a7981 */ /* 0x000ea2000c1e1b00 */
[----:B------:R-:W-:Y:S01]  /*6b70*/  VIADD R35, R2, UR8 ;  /* 0x0000000802237c36 */ /* 0x000fe20008000000 */
[----:B--2---:R-:W-:-:S03]  /*6b80*/  DADD R32, -RZ, -R26 ;  /* 0x00000000ff207229 */ /* 0x004fc6000000091a */
[----:B------:R-:W-:-:S05]  /*6b90*/  IMAD.WIDE R26, R35, 0x8, R10 ;  /* 0x00000008231a7825 */ /* 0x000fca00078e020a */
[----:B------:R2:W-:Y:S04]  /*6ba0*/  STG.E.64 desc[UR10][R26.64], R32 ;  /* 0x000000201a007986 */ /* 0x0005e8000c101b0a */
[----:B------:R-:W3:Y:S01]  /*6bb0*/  LDG.E.64 R20, desc[UR10][R24.64+-0x8] ;  /* 0xfffff80a18147981 */ /* 0x000ee2000c1e1b00 */
[----:B------:R-:W-:-:S06]  /*6bc0*/  UIADD3 UR8, UPT, UPT, UR5, 0x2, URZ ;  /* 0x0000000205087890 */ /* 0x000fcc000fffe0ff */
[----:B0-----:R-:W-:-:S05]  /*6bd0*/  IADD3 R23, PT, PT, R12, UR8, RZ ;  /* 0x000000080c177c10 */ /* 0x001fca000fffe0ff */
[----:B------:R-:W-:Y:S01]  /*6be0*/  IMAD.WIDE R22, R23, 0x8, R18 ;  /* 0x0000000817167825 */ /* 0x000fe200078e0212 */
[----:B---3--:R-:W-:-:S03]  /*6bf0*/  DADD R28, -RZ, -R20 ;  /* 0x00000000ff1c7229 */ /* 0x008fc60000000914 */
[----:B------:R-:W-:-:S05]  /*6c00*/  IMAD.WIDE R20, R13, 0x8, R16 ;  /* 0x000000080d147825 */ /* 0x000fca00078e0210 */
[----:B------:R0:W-:Y:S04]  /*6c10*/  STG.E.64 desc[UR10][R20.64], R28 ;  /* 0x0000001c14007986 */ /* 0x0001e8000c101b0a */
[----:B-1----:R-:W3:Y:S01]  /*6c20*/  LDG.E.64 R16, desc[UR10][R22.64+-0x8] ;  /* 0xfffff80a16107981 */ /* 0x002ee2000c1e1b00 */
[----:B------:R-:W-:-:S04]  /*6c30*/  VIADD R35, R2, UR8 ;  /* 0x0000000802237c36 */ /* 0x000fc80008000000 */
[----:B--2---:R-:W-:Y:S01]  /*6c40*/  IMAD.WIDE R26, R35, 0x8, R10 ;  /* 0x00000008231a7825 */ /* 0x004fe200078e020a */
[----:B---3--:R-:W-:-:S07]  /*6c50*/  DADD R30, -RZ, -R16 ;  /* 0x00000000ff1e7229 */ /* 0x008fce0000000910 */
[----:B------:R-:W-:Y:S04]  /*6c60*/  STG.E.64 desc[UR10][R26.64], R30 ;  /* 0x0000001e1a007986 */ /* 0x000fe8000c101b0a */
[----:B------:R-:W2:Y:S01]  /*6c70*/  LDG.E.64 R16, desc[UR10][R22.64+-0x8] ;  /* 0xfffff80a16107981 */ /* 0x000ea2000c1e1b00 */
[----:B------:R-:W-:-:S06]  /*6c80*/  UIADD3 UR8, UPT, UPT, UR5, 0x3, URZ ;  /* 0x0000000305087890 */ /* 0x000fcc000fffe0ff */
[----:B------:R-:W-:Y:S01]  /*6c90*/  IADD3 R25, PT, PT, R12, UR8, RZ ;  /* 0x000000080c197c10 */ /* 0x000fe2000fffe0ff */
[----:B--2---:R-:W-:Y:S01]  /*6ca0*/  DADD R32, -RZ, -R16 ;  /* 0x00000000ff207229 */ /* 0x004fe20000000910 */
[----:B------:R-:W-:-:S04]  /*6cb0*/  IMAD.WIDE R16, R13, 0x8, R20 ;  /* 0x000000080d107825 */ /* 0x000fc800078e0214 */
[----:B0-----:R-:W-:Y:S02]  /*6cc0*/  IMAD.WIDE R20, R25, 0x8, R18 ;  /* 0x0000000819147825 */ /* 0x001fe400078e0212 */
[----:B------:R0:W-:Y:S04]  /*6cd0*/  STG.E.64 desc[UR10][R16.64], R32 ;  /* 0x0000002010007986 */ /* 0x0001e8000c101b0a */
[----:B------:R-:W2:Y:S01]  /*6ce0*/  LDG.E.64 R18, desc[UR10][R20.64+-0x8] ;  /* 0xfffff80a14127981 */ /* 0x000ea2000c1e1b00 */
[----:B------:R-:W-:-:S04]  /*6cf0*/  VIADD R25, R2, UR8 ;  /* 0x0000000802197c36 */ /* 0x000fc80008000000 */
[----:B------:R-:W-:Y:S01]  /*6d00*/  IMAD.WIDE R24, R25, 0x8, R10 ;  /* 0x0000000819187825 */ /* 0x000fe200078e020a */
[----:B--2---:R-:W-:-:S07]  /*6d10*/  DADD R28, -RZ, -R18 ;  /* 0x00000000ff1c7229 */ /* 0x004fce0000000912 */
[----:B------:R1:W-:Y:S04]  /*6d20*/  STG.E.64 desc[UR10][R24.64], R28 ;  /* 0x0000001c18007986 */ /* 0x0003e8000c101b0a */
[----:B------:R-:W2:Y:S01]  /*6d30*/  LDG.E.64 R18, desc[UR10][R20.64+-0x8] ;  /* 0xfffff80a14127981 */ /* 0x000ea2000c1e1b00 */
[----:B------:R-:W-:-:S04]  /*6d40*/  UIADD3 UR5, UPT, UPT, UR5, 0x4, URZ ;  /* 0x0000000405057890 */ /* 0x000fc8000fffe0ff */
[----:B------:R-:W-:Y:S01]  /*6d50*/  UISETP.GE.AND UP0, UPT, UR5, UR9, UPT ;  /* 0x000000090500728c */ /* 0x000fe2000bf06270 */
[----:B--2---:R-:W-:Y:S01]  /*6d60*/  DADD R22, -RZ, -R18 ;  /* 0x00000000ff167229 */ /* 0x004fe20000000912 */
[----:B------:R-:W-:-:S06]  /*6d70*/  IMAD.WIDE R18, R13, 0x8, R16 ;  /* 0x000000080d127825 */ /* 0x000fcc00078e0210 */
[----:B------:R1:W-:Y:S01]  /*6d80*/  STG.E.64 desc[UR10][R18.64], R22 ;  /* 0x0000001612007986 */ /* 0x0003e2000c101b0a */
[----:B0-----:R-:W-:Y:S01]  /*6d90*/  IMAD.WIDE R16, R13, 0x8, R18 ;  /* 0x000000080d107825 */ /* 0x001fe200078e0212 */
[----:B------:R-:W-:Y:S06]  /*6da0*/  BRA.U !UP0, `(.L_x_146) ;  /* 0xfffffffd08347547 */ /* 0x000fec000b83ffff */
.L_x_145:
[----:B-1----:R-:W-:-:S04]  /*6db0*/  IADD3 R18, PT, PT, R13, -UR5, RZ ;  /* 0x800000050d127c10 */ /* 0x002fc8000fffe0ff */
[----:B------:R-:W-:-:S13]  /*6dc0*/  ISETP.GT.AND P4, PT, R18, 0x1, PT ;  /* 0x000000011200780c */ /* 0x000fda0003f84270 */
[----:B------:R-:W-:Y:S05]  /*6dd0*/  @!P4 BRA `(.L_x_147) ;  /* 0x000000000068c947 */ /* 0x000fea0003800000 */
[----:B------:R-:W0:Y:S01]  /*6de0*/  LDC.64 R18, c[0x0][0x398] ;  /* 0x0000e600ff127b82 */ /* 0x000e220000000a00 */
[----:B------:R-:W-:-:S04]  /*6df0*/  VIADD R21, R12, UR5 ;  /* 0x000000050c157c36 */ /* 0x000fc80008000000 */
[----:B0-----:R-:W-:-:S05]  /*6e00*/  IMAD.WIDE R20, R21, 0x8, R18 ;  /* 0x0000000815147825 */ /* 0x001fca00078e0212 */
[----:B------:R-:W2:Y:S01]  /*6e10*/  LDG.E.64 R22, desc[UR10][R20.64+-0x8] ;  /* 0xfffff80a14167981 */ /* 0x000ea2000c1e1b00 */
[----:B------:R-:W-:Y:S01]  /*6e20*/  IADD3 R25, PT, PT, R2, UR5, RZ ;  /* 0x0000000502197c10 */ /* 0x000fe2000fffe0ff */
[----:B--2---:R-:W-:-:S04]  /*6e30*/  DADD R28, -RZ, -R22 ;  /* 0x00000000ff1c7229 */ /* 0x004fc80000000916 */
[----:B------:R-:W-:-:S05]  /*6e40*/  IMAD.WIDE R22, R25, 0x8, R10 ;  /* 0x0000000819167825 */ /* 0x000fca00078e020a */
[----:B------:R-:W-:Y:S04]  /*6e50*/  STG.E.64 desc[UR10][R22.64], R28 ;  /* 0x0000001c16007986 */ /* 0x000fe8000c101b0a */
[----:B------:R-:W2:Y:S01]  /*6e60*/  LDG.E.64 R24, desc[UR10][R20.64+-0x8] ;  /* 0xfffff80a14187981 */ /* 0x000ea2000c1e1b00 */
[----:B------:R-:W-:-:S06]  /*6e70*/  UIADD3 UR8, UPT, UPT, UR5, 0x1, URZ ;  /* 0x0000000105087890 */ /* 0x000fcc000fffe0ff */
[----:B------:R-:W-:Y:S01]  /*6e80*/  VIADD R27, R12, UR8 ;  /* 0x000000080c1b7c36 */ /* 0x000fe20008000000 */
[----:B--2---:R-:W-:-:S03]  /*6e90*/  DADD R30, -RZ, -R24 ;  /* 0x00000000ff1e7229 */ /* 0x004fc60000000918 */
[----:B------:R-:W-:-:S04]  /*6ea0*/  IMAD.WIDE R24, R27, 0x8, R18 ;  /* 0x000000081b187825 */ /* 0x000fc800078e0212 */
[----:B------:R0:W-:Y:S04]  /*6eb0*/  STG.E.64 desc[UR10][R16.64], R30 ;  /* 0x0000001e10007986 */ /* 0x0001e8000c101b0a */
[----:B------:R-:W2:Y:S01]  /*6ec0*/  LDG.E.64 R18, desc[UR10][R24.64+-0x8] ;  /* 0xfffff80a18127981 */ /* 0x000ea2000c1e1b00 */
[----:B------:R-:W-:-:S05]  /*6ed0*/  IADD3 R27, PT, PT, R2, UR8, RZ ;  /* 0x00000008021b7c10 */ /* 0x000fca000fffe0ff */
[----:B------:R-:W-:Y:S01]  /*6ee0*/  IMAD.WIDE R26, R27, 0x8, R10 ;  /* 0x000000081b1a7825 */ /* 0x000fe200078e020a */
[----:B--2---:R-:W-:-:S07]  /*6ef0*/  DADD R32, -RZ, -R18 ;  /* 0x00000000ff207229 */ /* 0x004fce0000000912 */
[----:B------:R1:W-:Y:S04]  /*6f00*/  STG.E.64 desc[UR10][R26.64], R32 ;  /* 0x000000201a007986 */ /* 0x0003e8000c101b0a */
[----:B------:R-:W2:Y:S01]  /*6f10*/  LDG.E.64 R18, desc[UR10][R24.64+-0x8] ;  /* 0xfffff80a18127981 */ /* 0x000ea2000c1e1b00 */
[----:B------:R-:W-:Y:S01]  /*6f20*/  PLOP3.LUT P0, PT, PT, PT, PT, 0x8, 0x80 ;  /* 0x000000000080781c */ /* 0x000fe20003f0e170 */
[----:B------:R-:W-:Y:S01]  /*6f30*/  UIADD3 UR5, UPT, UPT, UR5, 0x2, URZ ;  /* 0x0000000205057890 */ /* 0x000fe2000fffe0ff */
[----:B--2---:R-:W-:Y:S01]  /*6f40*/  DADD R20, -RZ, -R18 ;  /* 0x00000000ff147229 */ /* 0x004fe20000000912 */
[----:B------:R-:W-:-:S06]  /*6f50*/  IMAD.WIDE R18, R13, 0x8, R16 ;  /* 0x000000080d127825 */ /* 0x000fcc00078e0210 */
[----:B------:R1:W-:Y:S01]  /*6f60*/  STG.E.64 desc[UR10][R18.64], R20 ;  /* 0x0000001412007986 */ /* 0x0003e2000c101b0a */
[----:B0-----:R-:W-:-:S07]  /*6f70*/  IMAD.WIDE R16, R13, 0x8, R18 ;  /* 0x000000080d107825 */ /* 0x001fce00078e0212 */
.L_x_147:
[----:B------:R-:W-:-:S13]  /*6f80*/  ISETP.NE.OR P0, PT, R13, UR5, P0 ;  /* 0x000000050d007c0c */ /* 0x000fda0008705670 */
[----:B------:R-:W-:Y:S05]  /*6f90*/  @!P0 BRA `(.L_x_140) ;  /* 0x00000000003c8947 */ /* 0x000fea0003800000 */
.L_x_144:
[----:B-1----:R-:W0:Y:S01]  /*6fa0*/  LDC.64 R18, c[0x0][0x398] ;  /* 0x0000e600ff127b82 */ /* 0x002e220000000a00 */
[----:B------:R-:W-:-:S04]  /*6fb0*/  VIADD R23, R12, UR5 ;  /* 0x000000050c177c36 */ /* 0x000fc80008000000 */
[----:B0-----:R-:W-:-:S05]  /*6fc0*/  IMAD.WIDE R22, R23, 0x8, R18 ;  /* 0x0000000817167825 */ /* 0x001fca00078e0212 */
[----:B------:R-:W2:Y:S01]  /*6fd0*/  LDG.E.64 R18, desc[UR10][R22.64+-0x8] ;  /* 0xfffff80a16127981 */ /* 0x000ea2000c1e1b00 */
[----:B------:R-:W-:-:S05]  /*6fe0*/  IADD3 R25, PT, PT, R2, UR5, RZ ;  /* 0x0000000502197c10 */ /* 0x000fca000fffe0ff */
[----:B------:R-:W-:Y:S01]  /*6ff0*/  IMAD.WIDE R24, R25, 0x8, R10 ;  /* 0x0000000819187825 */ /* 0x000fe200078e020a */
[----:B--2---:R-:W-:-:S07]  /*7000*/  DADD R20, -RZ, -R18 ;  /* 0x00000000ff147229 */ /* 0x004fce0000000912 */
[----:B------:R-:W-:Y:S04]  /*7010*/  STG.E.64 desc[UR10][R24.64], R20 ;  /* 0x0000001418007986 */ /* 0x000fe8000c101b0a */
[----:B------:R-:W2:Y:S01]  /*7020*/  LDG.E.64 R18, desc[UR10][R22.64+-0x8] ;  /* 0xfffff80a16127981 */ /* 0x000ea2000c1e1b00 */
[----:B------:R-:W-:-:S06]  /*7030*/  UIADD3 UR5, UPT, UPT, UR5, 0x1, URZ ;  /* 0x0000000105057890 */ /* 0x000fcc000fffe0ff */
[----:B------:R-:W-:Y:S01]  /*7040*/  ISETP.NE.AND P0, PT, R13, UR5, PT ;  /* 0x000000050d007c0c */ /* 0x000fe2000bf05270 */
[----:B--2---:R-:W-:-:S07]  /*7050*/  DADD R18, -RZ, -R18 ;  /* 0x00000000ff127229 */ /* 0x004fce0000000912 */
[----:B------:R0:W-:Y:S02]  /*7060*/  STG.E.64 desc[UR10][R16.64], R18 ;  /* 0x0000001210007986 */ /* 0x0001e4000c101b0a */
[----:B0-----:R-:W-:-:S03]  /*7070*/  IMAD.WIDE R16, R13, 0x8, R16 ;  /* 0x000000080d107825 */ /* 0x001fc600078e0210 */
[----:B------:R-:W-:Y:S05]  /*7080*/  @P0 BRA `(.L_x_144) ;  /* 0xfffffffc00c40947 */ /* 0x000fea000383ffff */
.L_x_140:
[----:B------:R-:W-:Y:S05]  /*7090*/  BSYNC.RECONVERGENT B0 ;  /* 0x0000000000007941 */ /* 0x000fea0003800200 */
.L_x_139:
[----:B0-23--:R-:W0:Y:S01]  /*70a0*/  LDC.64 R10, c[0x0][0x388] ;  /* 0x0000e200ff0a7b82 */ /* 0x00de220000000a00 */
[----:B------:R-:W1:Y:S01]  /*70b0*/  LDCU.64 UR8, c[0x0][0x390] ;  /* 0x00007200ff0877ac */ /* 0x000e620008000a00 */
[----:B----4-:R-:W2:Y:S01]  /*70c0*/  I2F.F64 R12, R4 ;  /* 0x00000004000c7312 */ /* 0x010ea20000201c00 */
[----:B-1----:R-:W-:-:S04]  /*70d0*/  IADD3 R18, P0, PT, R14, UR8, RZ ;  /* 0x000000080e127c10 */ /* 0x002fc8000ff1e0ff */
[----:B------:R-:W-:Y:S01]  /*70e0*/  IADD3.X R19, PT, PT, R15, UR9, RZ, P0, !PT ;  /* 0x000000090f137c10 */ /* 0x000fe200087fe4ff */
[----:B0-----:R-:W-:-:S04]  /*70f0*/  IMAD.WIDE R16, R7, 0x8, R10 ;  /* 0x0000000807107825 */ /* 0x001fc800078e020a */
[----:B------:R0:W-:Y:S04]  /*7100*/  STG.E.64 desc[UR10][R18.64], R8 ;  /* 0x0000000812007986 */ /* 0x0001e8000c101b0a */
[----:B--2---:R0:W-:Y:S01]  /*7110*/  STG.E.64 desc[UR10][R16.64], R12 ;  /* 0x0000000c10007986 */ /* 0x0041e2000c101b0a */
[----:B------:R-:W-:Y:S05]  /*7120*/  BRA.U !UP1, `(.L_x_148) ;  /* 0x0000000509447547 */ /* 0x000fea000b800000 */
[----:B------:R-:W1:Y:S01]  /*7130*/  LDC R7, c[0x0][0x408] ;  /* 0x00010200ff077b82 */ /* 0x000e620000000800 */
[----:B0-----:R-:W-:Y:S01]  /*7140*/  IADD3 R13, PT, PT, R2, 0x1, RZ ;  /* 0x00000001020d7810 */ /* 0x001fe20007ffe0ff */
[----:B------:R-:W-:Y:S04]  /*7150*/  BSSY.RECONVERGENT B0, `(.L_x_148) ;  /* 0x000004e000007945 */ /* 0x000fe80003800200 */
[----:B------:R-:W-:Y:S01]  /*7160*/  BSSY.RELIABLE B1, `(.L_x_149) ;  /* 0x000003f000017945 */ /* 0x000fe20003800100 */
[----:B------:R-:W-:Y:S01]  /*7170*/  IMAD.WIDE R12, R13, 0x8, R10 ;  /* 0x000000080d0c7825 */ /* 0x000fe200078e020a */
[----:B------:R-:W0:Y:S03]  /*7180*/  LDC.64 R8, c[0x0][0x3b0] ;  /* 0x0000ec00ff087b82 */ /* 0x000e260000000a00 */
[----:B------:R-:W-:Y:S01]  /*7190*/  IMAD.MOV.U32 R27, RZ, RZ, R12 ;  /* 0x000000ffff1b7224 */ /* 0x000fe200078e000c */
[----:B------:R-:W-:Y:S01]  /*71a0*/  MOV R28, R13 ;  /* 0x0000000d001c7202 */ /* 0x000fe20000000f00 */
[----:B-1----:R-:W-:-:S04]  /*71b0*/  VIADD R7, R7, 0x1 ;  /* 0x0000000107077836 */ /* 0x002fc80000000000 */
[CC--:B------:R-:W-:Y:S02]  /*71c0*/  IMAD R16, R7.reuse, R4.reuse, 0x1 ;  /* 0x0000000107107424 */ /* 0x0c0fe400078e0204 */
[----:B------:R-:W-:Y:S02]  /*71d0*/  IMAD R7, R7, R4, R7 ;  /* 0x0000000407077224 */ /* 0x000fe400078e0207 */
[----:B0-----:R-:W-:-:S03]  /*71e0*/  IMAD.WIDE R8, R16, 0x8, R8 ;  /* 0x0000000810087825 */ /* 0x001fc600078e0208 */
[----:B------:R-:W-:Y:S01]  /*71f0*/  ISETP.GE.AND P0, PT, R16, R7, PT ;  /* 0x000000071000720c */ /* 0x000fe20003f06270 */
[----:B------:R-:W-:Y:S01]  /*7200*/  IMAD.MOV.U32 R25, RZ, RZ, R8 ;  /* 0x000000ffff197224 */ /* 0x000fe200078e0008 */
[----:B------:R-:W-:Y:S01]  /*7210*/  MOV R26, R9 ;  /* 0x00000009001a7202 */ /* 0x000fe20000000f00 */
[----:B------:R-:W-:-:S10]  /*7220*/  IMAD.MOV.U32 R24, RZ, RZ, R16 ;  /* 0x000000ffff187224 */ /* 0x000fd400078e0010 */
        /* <DEDUP_REMOVED lines=8> */
.L_x_153:
[----:B------:R-:W-:Y:S01]  /*72b0*/  MOV R22, R25 ;  /* 0x0000001900167202 */ /* 0x000fe20000000f00 */
[----:B------:R-:W-:-:S05]  /*72c0*/  IMAD.MOV.U32 R23, RZ, RZ, R26 ;  /* 0x000000ffff177224 */ /* 0x000fca00078e001a */
[----:B0-----:R-:W2:Y:S01]  /*72d0*/  LDG.E.64 R8, desc[UR10][R22.64+-0x8] ;  /* 0xfffff80a16087981 */ /* 0x001ea2000c1e1b00 */
[----:B------:R-:W-:Y:S01]  /*72e0*/  MOV R20, R27 ;  /* 0x0000001b00147202 */ /* 0x000fe20000000f00 */
[----:B------:R-:W-:-:S05]  /*72f0*/  IMAD.MOV.U32 R21, RZ, RZ, R28 ;  /* 0x000000ffff157224 */ /* 0x000fca00078e001c */
[----:B--2---:R0:W-:Y:S04]  /*7300*/  STG.E.64 desc[UR10][R20.64], R8 ;  /* 0x0000000814007986 */ /* 0x0041e8000c101b0a */
[----:B------:R-:W2:Y:S04]  /*7310*/  LDG.E.64 R12, desc[UR10][R22.64] ;  /* 0x0000000a160c7981 */ /* 0x000ea8000c1e1b00 */
[----:B--2---:R0:W-:Y:S04]  /*7320*/  STG.E.64 desc[UR10][R20.64+0x8], R12 ;  /* 0x0000080c14007986 */ /* 0x0041e8000c101b0a */
[----:B------:R-:W2:Y:S04]  /*7330*/  LDG.E.64 R16, desc[UR10][R22.64+0x8] ;  /* 0x0000080a16107981 */ /* 0x000ea8000c1e1b00 */
[----:B--2---:R0:W-:Y:S04]  /*7340*/  STG.E.64 desc[UR10][R20.64+0x10], R16 ;  /* 0x0000101014007986 */ /* 0x0041e8000c101b0a */
[----:B------:R-:W2:Y:S01]  /*7350*/  LDG.E.64 R18, desc[UR10][R22.64+0x10] ;  /* 0x0000100a16127981 */ /* 0x000ea2000c1e1b00 */
[----:B------:R-:W-:-:S02]  /*7360*/  IADD3 R24, PT, PT, R24, 0x4, RZ ;  /* 0x0000000418187810 */ /* 0x000fc40007ffe0ff */
[----:B------:R-:W-:Y:S02]  /*7370*/  IADD3 R27, P5, PT, R20, 0x20, RZ ;  /* 0x00000020141b7810 */ /* 0x000fe40007fbe0ff */
[----:B------:R-:W-:Y:S02]  /*7380*/  ISETP.GE.AND P4, PT, R24, R29, PT ;  /* 0x0000001d1800720c */ /* 0x000fe40003f86270 */
[----:B------:R-:W-:Y:S01]  /*7390*/  IADD3 R25, P6, PT, R22, 0x20, RZ ;  /* 0x0000002016197810 */ /* 0x000fe20007fde0ff */
[----:B------:R-:W-:-:S03]  /*73a0*/  IMAD.X R28, RZ, RZ, R21, P5 ;  /* 0x000000ffff1c7224 */ /* 0x000fc600028e0615 */
[----:B------:R-:W-:Y:S01]  /*73b0*/  IADD3.X R26, PT, PT, RZ, R23, RZ, P6, !PT ;  /* 0x00000017ff1a7210 */ /* 0x000fe200037fe4ff */
[----:B--2---:R0:W-:Y:S06]  /*73c0*/  STG.E.64 desc[UR10][R20.64+0x18], R18 ;  /* 0x0000181214007986 */ /* 0x0041ec000c101b0a */
[----:B------:R-:W-:Y:S05]  /*73d0*/  @!P4 BRA `(.L_x_153) ;  /* 0xfffffffc00b4c947 */ /* 0x000fea000383ffff */
.L_x_152:
[----:B------:R-:W-:Y:S05]  /*73e0*/  BSYNC.RECONVERGENT B2 ;  /* 0x0000000000027941 */ /* 0x000fea0003800200 */
.L_x_151:
[----:B0-----:R-:W-:Y:S01]  /*73f0*/  IMAD.IADD R8, R7, 0x1, -R24 ;  /* 0x0000000107087824 */ /* 0x001fe200078e0a18 */
[----:B------:R-:W-:Y:S04]  /*7400*/  BSSY.RECONVERGENT B2, `(.L_x_154) ;  /* 0x0000011000027945 */ /* 0x000fe80003800200 */
[----:B------:R-:W-:-:S13]  /*7410*/  ISETP.GT.AND P4, PT, R8, 0x1, PT ;  /* 0x000000010800780c */ /* 0x000fda0003f84270 */
[----:B------:R-:W-:Y:S05]  /*7420*/  @!P4 BRA `(.L_x_155) ;  /* 0x000000000038c947 */ /* 0x000fea0003800000 */
[----:B------:R-:W-:Y:S01]  /*7430*/  MOV R16, R25 ;  /* 0x0000001900107202 */ /* 0x000fe20000000f00 */
[----:B------:R-:W-:-:S05]  /*7440*/  IMAD.MOV.U32 R17, RZ, RZ, R26 ;  /* 0x000000ffff117224 */ /* 0x000fca00078e001a */
[----:B------:R-:W2:Y:S01]  /*7450*/  LDG.E.64 R8, desc[UR10][R16.64+-0x8] ;  /* 0xfffff80a10087981 */ /* 0x000ea2000c1e1b00 */
[----:B------:R-:W-:Y:S01]  /*7460*/  MOV R18, R27 ;  /* 0x0000001b00127202 */ /* 0x000fe20000000f00 */
[----:B------:R-:W-:-:S05]  /*7470*/  IMAD.MOV.U32 R19, RZ, RZ, R28 ;  /* 0x000000ffff137224 */ /* 0x000fca00078e001c */
[----:B--2---:R0:W-:Y:S04]  /*7480*/  STG.E.64 desc[UR10][R18.64], R8 ;  /* 0x0000000812007986 */ /* 0x0041e8000c101b0a */
[----:B------:R-:W2:Y:S01]  /*7490*/  LDG.E.64 R12, desc[UR10][R16.64] ;  /* 0x0000000a100c7981 */ /* 0x000ea2000c1e1b00 */
[----:B------:R-:W-:Y:S02]  /*74a0*/  IADD3 R27, P4, PT, R27, 0x10, RZ ;  /* 0x000000101b1b7810 */ /* 0x000fe40007f9e0ff */
[----:B------:R-:W-:Y:S02]  /*74b0*/  IADD3 R25, P5, PT, R25, 0x10, RZ ;  /* 0x0000001019197810 */ /* 0x000fe40007fbe0ff */
[----:B------:R-:W-:Y:S01]  /*74c0*/  PLOP3.LUT P0, PT, PT, PT, PT, 0x8, 0x80 ;  /* 0x000000000080781c */ /* 0x000fe20003f0e170 */
[----:B------:R-:W-:Y:S01]  /*74d0*/  IMAD.X R28, RZ, RZ, R28, P4 ;  /* 0x000000ffff1c7224 */ /* 0x000fe200020e061c */
[----:B------:R-:W-:-:S02]  /*74e0*/  IADD3 R24, PT, PT, R24, 0x2, RZ ;  /* 0x0000000218187810 */ /* 0x000fc40007ffe0ff */
[----:B------:R-:W-:Y:S01]  /*74f0*/  IADD3.X R26, PT, PT, RZ, R26, RZ, P5, !PT ;  /* 0x0000001aff1a7210 */ /* 0x000fe20002ffe4ff */
[----:B--2---:R0:W-:Y:S08]  /*7500*/  STG.E.64 desc[UR10][R18.64+0x8], R12 ;  /* 0x0000080c12007986 */ /* 0x0041f0000c101b0a */
.L_x_155:
[----:B------:R-:W-:Y:S05]  /*7510*/  BSYNC.RECONVERGENT B2 ;  /* 0x0000000000027941 */ /* 0x000fea0003800200 */
.L_x_154:
[----:B------:R-:W-:-:S13]  /*7520*/  ISETP.NE.OR P0, PT, R24, R7, P0 ;  /* 0x000000071800720c */ /* 0x000fda0000705670 */
[----:B------:R-:W-:Y:S05]  /*7530*/  @!P0 BREAK.RELIABLE B1 ;  /* 0x0000000000018942 */ /* 0x000fea0003800100 */
[----:B------:R-:W-:Y:S05]  /*7540*/  @!P0 BRA `(.L_x_156) ;  /* 0x0000000000388947 */ /* 0x000fea0003800000 */
.L_x_150:
[----:B------:R-:W-:Y:S05]  /*7550*/  BSYNC.RELIABLE B1 ;  /* 0x0000000000017941 */ /* 0x000fea0003800100 */
.L_x_149:
[----:B01----:R-:W-:Y:S01]  /*7560*/  IMAD.MOV.U32 R8, RZ, RZ, R25 ;  /* 0x000000ffff087224 */ /* 0x003fe200078e0019 */
[----:B------:R-:W-:-:S06]  /*7570*/  MOV R9, R26 ;  /* 0x0000001a00097202 */ /* 0x000fcc0000000f00 */
[----:B------:R-:W2:Y:S01]  /*7580*/  LDG.E.64 R8, desc[UR10][R8.64+-0x8] ;  /* 0xfffff80a08087981 */ /* 0x000ea2000c1e1b00 */
[----:B------:R-:W-:Y:S01]  /*7590*/  IMAD.MOV.U32 R12, RZ, RZ, R27 ;  /* 0x000000ffff0c7224 */ /* 0x000fe200078e001b */
[-C--:B------:R-:W-:Y:S01]  /*75a0*/  MOV R13, R28.reuse ;  /* 0x0000001c000d7202 */ /* 0x080fe20000000f00 */
        /* <DEDUP_REMOVED lines=8> */
.L_x_156:
[----:B------:R-:W-:Y:S05]  /*7630*/  BSYNC.RECONVERGENT B0 ;  /* 0x0000000000007941 */ /* 0x000fea0003800200 */
.L_x_148:
[----:B------:R-:W-:-:S05]  /*7640*/  MOV R7, UR6 ;  /* 0x0000000600077c02 */ /* 0x000fca0008000f00 */
[----:B------:R-:W-:Y:S01]  /*7650*/  VIADD R7, R7, 0x1 ;  /* 0x0000000107077836 */ /* 0x000fe20000000000 */
[----:B------:R-:W-:Y:S06]  /*7660*/  BRA.U !UP4, `(.L_x_157) ;  /* 0x000000050c3c7547 */ /* 0x000fec000b800000 */
[----:B01----:R-:W0:Y:S01]  /*7670*/  LDC.64 R8, c[0x0][0x408] ;  /* 0x00010200ff087b82 */ /* 0x003e220000000a00 */
[----:B------:R-:W1:Y:S07]  /*7680*/  LDCU UR5, c[0x0][0x408] ;  /* 0x00008100ff0577ac */ /* 0x000e6e0008000800 */
[----:B------:R-:W2:Y:S01]  /*7690*/  LDC.64 R16, c[0x0][0x3b8] ;  /* 0x0000ee00ff107b82 */ /* 0x000ea20000000a00 */
[----:B0-----:R-:W-:Y:S01]  /*76a0*/  IADD3 R13, PT, PT, R9, 0x1, RZ ;  /* 0x00000001090d7810 */ /* 0x001fe20007ffe0ff */
[----:B------:R-:W-:-:S04]  /*76b0*/  VIADD R19, R8, 0x1 ;  /* 0x0000000108137836 */ /* 0x000fc80000000000 */
[CC--:B------:R-:W-:Y:S02]  /*76c0*/  IMAD R9, R13.reuse, R4.reuse, R19 ;  /* 0x000000040d097224 */ /* 0x0c0fe400078e0213 */
[----:B------:R-:W-:Y:S01]  /*76d0*/  IMAD R8, R13, R4, R7 ;  /* 0x000000040d087224 */ /* 0x000fe200078e0207 */
[----:B------:R-:W-:Y:S01]  /*76e0*/  IADD3 R13, PT, PT, R19, R2, RZ ;  /* 0x00000002130d7210 */ /* 0x000fe20007ffe0ff */
[----:B-1----:R-:W-:-:S03]  /*76f0*/  VIADD R9, R9, -UR5 ;  /* 0x8000000509097c36 */ /* 0x002fc60008000000 */
[----:B------:R-:W-:Y:S01]  /*7700*/  IADD3 R8, PT, PT, R8, -UR5, RZ ;  /* 0x8000000508087c10 */ /* 0x000fe2000fffe0ff */
[----:B------:R-:W-:-:S03]  /*7710*/  IMAD.WIDE R12, R13, 0x8, R10 ;  /* 0x000000080d0c7825 */ /* 0x000fc600078e020a */
[C---:B------:R-:W-:Y:S01]  /*7720*/  ISETP.GE.AND P0, PT, R9.reuse, R8, PT ;  /* 0x000000080900720c */ /* 0x040fe20003f06270 */
[----:B--2---:R-:W-:Y:S01]  /*7730*/  IMAD.WIDE R10, R9, 0x8, R16 ;  /* 0x00000008090a7825 */ /* 0x004fe200078e0210 */
[----:B------:R-:W-:-:S03]  /*7740*/  MOV R25, R13 ;  /* 0x0000000d00197202 */ /* 0x000fc60000000f00 */
[----:B------:R-:W-:Y:S01]  /*7750*/  IMAD.MOV.U32 R24, RZ, RZ, R12 ;  /* 0x000000ffff187224 */ /* 0x000fe200078e000c */
[----:B------:R-:W-:Y:S01]  /*7760*/  MOV R27, R11 ;  /* 0x0000000b001b7202 */ /* 0x000fe20000000f00 */
[----:B------:R-:W-:-:S06]  /*7770*/  IMAD.MOV.U32 R26, RZ, RZ, R10 ;  /* 0x000000ffff1a7224 */ /* 0x000fcc00078e000a */
[----:B------:R-:W-:Y:S05]  /*7780*/  @P0 BRA `(.L_x_158) ;  /* 0x0000000000c00947 */ /* 0x000fea0003800000 */
[----:B------:R-:W-:Y:S01]  /*7790*/  IMAD.IADD R10, R8, 0x1, -R9 ;  /* 0x00000001080a7824 */ /* 0x000fe200078e0a09 */
[----:B------:R-:W-:Y:S01]  /*77a0*/  BSSY.RECONVERGENT B0, `(.L_x_159) ;  /* 0x0000019000007945 */ /* 0x000fe20003800200 */
[----:B------:R-:W-:-:S03]  /*77b0*/  PLOP3.LUT P0, PT, PT, PT, PT, 0x80, 0x8 ;  /* 0x000000000008781c */ /* 0x000fc60003f0f070 */
[----:B------:R-:W-:-:S13]  /*77c0*/  ISETP.GT.AND P4, PT, R10, 0x3, PT ;  /* 0x000000030a00780c */ /* 0x000fda0003f84270 */
[----:B------:R-:W-:Y:S05]  /*77d0*/  @!P4 BRA `(.L_x_160) ;  /* 0x000000000054c947 */ /* 0x000fea0003800000 */
[----:B------:R-:W-:Y:S02]  /*77e0*/  PLOP3.LUT P0, PT, PT, PT, PT, 0x8, 0x80 ;  /* 0x000000000080781c */ /* 0x000fe40003f0e170 */
[----:B------:R-:W-:-:S11]  /*77f0*/  IADD3 R28, PT, PT, R8, -0x3, RZ ;  /* 0xfffffffd081c7810 */ /* 0x000fd60007ffe0ff */
.L_x_161:
[----:B------:R-:W-:Y:S01]  /*7800*/  IMAD.MOV.U32 R20, RZ, RZ, R26 ;  /* 0x000000ffff147224 */ /* 0x000fe200078e001a */
[----:B------:R-:W-:-:S05]  /*7810*/  MOV R21, R27 ;  /* 0x0000001b00157202 */ /* 0x000fca0000000f00 */
[----:B0-----:R-:W2:Y:S01]  /*7820*/  LDG.E.64 R10, desc[UR10][R20.64+-0x8] ;  /* 0xfffff80a140a7981 */ /* 0x001ea2000c1e1b00 */
[----:B------:R-:W-:Y:S01]  /*7830*/  IMAD.MOV.U32 R22, RZ, RZ, R24 ;  /* 0x000000ffff167224 */ /* 0x000fe200078e0018 */
[----:B------:R-:W-:-:S05]  /*7840*/  MOV R23, R25 ;  /* 0x0000001900177202 */ /* 0x000fca0000000f00 */
[----:B--2---:R0:W-:Y:S04]  /*7850*/  STG.E.64 desc[UR10][R22.64], R10 ;  /* 0x0000000a16007986 */ /* 0x0041e8000c101b0a */
[----:B------:R-:W2:Y:S04]  /*7860*/  LDG.E.64 R12, desc[UR10][R20.64] ;  /* 0x0000000a140c7981 */ /* 0x000ea8000c1e1b00 */
[----:B--2---:R0:W-:Y:S04]  /*7870*/  STG.E.64 desc[UR10][R22.64+0x8], R12 ;  /* 0x0000080c16007986 */ /* 0x0041e8000c101b0a */
[----:B------:R-:W2:Y:S04]  /*7880*/  LDG.E.64 R16, desc[UR10][R20.64+0x8] ;  /* 0x0000080a14107981 */ /* 0x000ea8000c1e1b00 */
[----:B--2---:R0:W-:Y:S04]  /*7890*/  STG.E.64 desc[UR10][R22.64+0x10], R16 ;  /* 0x0000101016007986 */ /* 0x0041e8000c101b0a */
[----:B------:R-:W2:Y:S01]  /*78a0*/  LDG.E.64 R18, desc[UR10][R20.64+0x10] ;  /* 0x0000100a14127981 */ /* 0x000ea2000c1e1b00 */
[----:B------:R-:W-:Y:S01]  /*78b0*/  VIADD R9, R9, 0x4 ;  /* 0x0000000409097836 */ /* 0x000fe20000000000 */
[----:B------:R-:W-:-:S02]  /*78c0*/  IADD3 R26, P6, PT, R20, 0x20, RZ ;  /* 0x00000020141a7810 */ /* 0x000fc40007fde0ff */
[----:B------:R-:W-:Y:S02]  /*78d0*/  IADD3 R24, P5, PT, R22, 0x20, RZ ;  /* 0x0000002016187810 */ /* 0x000fe40007fbe0ff */
[----:B------:R-:W-:Y:S01]  /*78e0*/  ISETP.GE.AND P4, PT, R9, R28, PT ;  /* 0x0000001c0900720c */ /* 0x000fe20003f86270 */
[----:B------:R-:W-:Y:S01]  /*78f0*/  IMAD.X R27, RZ, RZ, R21, P6 ;  /* 0x000000ffff1b7224 */ /* 0x000fe200030e0615 */
[----:B------:R-:W-:Y:S01]  /*7900*/  IADD3.X R25, PT, PT, RZ, R23, RZ, P5, !PT ;  /* 0x00000017ff197210 */ /* 0x000fe20002ffe4ff */
[----:B--2---:R0:W-:Y:S10]  /*7910*/  STG.E.64 desc[UR10][R22.64+0x18], R18 ;  /* 0x0000181216007986 */ /* 0x0041f4000c101b0a */
[----:B------:R-:W-:Y:S05]  /*7920*/  @!P4 BRA `(.L_x_161) ;  /* 0xfffffffc00b4c947 */ /* 0x000fea000383ffff */
.L_x_160:
[----:B------:R-:W-:Y:S05]  /*7930*/  BSYNC.RECONVERGENT B0 ;  /* 0x0000000000007941 */ /* 0x000fea0003800200 */
.L_x_159:
[----:B0-----:R-:W-:Y:S01]  /*7940*/  IADD3 R10, PT, PT, R8, -R9, RZ ;  /* 0x80000009080a7210 */ /* 0x001fe20007ffe0ff */
[----:B------:R-:W-:Y:S03]  /*7950*/  BSSY.RECONVERGENT B0, `(.L_x_162) ;  /* 0x0000011000007945 */ /* 0x000fe60003800200 */
[----:B------:R-:W-:-:S13]  /*7960*/  ISETP.GT.AND P4, PT, R10, 0x1, PT ;  /* 0x000000010a00780c */ /* 0x000fda0003f84270 */
[----:B------:R-:W-:Y:S05]  /*7970*/  @!P4 BRA `(.L_x_163) ;  /* 0x000000000038c947 */ /* 0x000fea0003800000 */
[----:B------:R-:W-:Y:S01]  /*7980*/  IMAD.MOV.U32 R16, RZ, RZ, R26 ;  /* 0x000000ffff107224 */ /* 0x000fe200078e001a */
[----:B------:R-:W-:-:S05]  /*7990*/  MOV R17, R27 ;  /* 0x0000001b00117202 */ /* 0x000fca0000000f00 */
[----:B------:R-:W2:Y:S01]  /*79a0*/  LDG.E.64 R10, desc[UR10][R16.64+-0x8] ;  /* 0xfffff80a100a7981 */ /* 0x000ea2000c1e1b00 */
[----:B------:R-:W-:Y:S01]  /*79b0*/  IMAD.MOV.U32 R18, RZ, RZ, R24 ;  /* 0x000000ffff127224 */ /* 0x000fe200078e0018 */
[----:B------:R-:W-:-:S05]  /*79c0*/  MOV R19, R25 ;  /* 0x0000001900137202 */ /* 0x000fca0000000f00 */
[----:B--2---:R0:W-:Y:S04]  /*79d0*/  STG.E.64 desc[UR10][R18.64], R10 ;  /* 0x0000000a12007986 */ /* 0x0041e8000c101b0a */
        /* <DEDUP_REMOVED lines=8> */
.L_x_163:
[----:B------:R-:W-:Y:S05]  /*7a60*/  BSYNC.RECONVERGENT B0 ;  /* 0x0000000000007941 */ /* 0x000fea0003800200 */
.L_x_162:
[----:B------:R-:W-:-:S13]  /*7a70*/  ISETP.NE.OR P0, PT, R9, R8, P0 ;  /* 0x000000080900720c */ /* 0x000fda0000705670 */
[----:B------:R-:W-:Y:S05]  /*7a80*/  @!P0 BRA `(.L_x_157) ;  /* 0x0000000000348947 */ /* 0x000fea0003800000 */
.L_x_158:
[----:B0-2---:R-:W-:Y:S01]  /*7a90*/  MOV R10, R26 ;  /* 0x0000001a000a7202 */ /* 0x005fe20000000f00 */
[----:B------:R-:W-:-:S06]  /*7aa0*/  IMAD.MOV.U32 R11, RZ, RZ, R27 ;  /* 0x000000ffff0b7224 */ /* 0x000fcc00078e001b */
        /* <DEDUP_REMOVED lines=11> */
.L_x_157:
[----:B------:R-:W-:Y:S01]  /*7b60*/  ISETP.GT.AND P0, PT, R7, RZ, PT ;  /* 0x000000ff0700720c */ /* 0x000fe20003f04270 */
[----:B------:R-:W-:Y:S05]  /*7b70*/  WARPSYNC.ALL ;  /* 0x0000000000007948 */ /* 0x000fea0003800000 */
[----:B------:R-:W-:Y:S07]  /*7b80*/  BAR.SYNC.DEFER_BLOCKING 0x0 ;  /* 0x0000000000007b1d */ /* 0x000fee0000010000 */
[----:B------:R-:W-:Y:S05]  /*7b90*/  @!P0 BRA `(.L_x_164) ;  /* 0x0000000000d48947 */ /* 0x000fea0003800000 */
[----:B01----:R-:W-:Y:S01]  /*7ba0*/  IMAD.MOV.U32 R8, RZ, RZ, R3 ;  /* 0x000000ffff087224 */ /* 0x003fe200078e0003 */
[----:B------:R-:W-:Y:S01]  /*7bb0*/  MOV R25, R14 ;  /* 0x0000000e00197202 */ /* 0x000fe20000000f00 */
[----:B------:R-:W-:Y:S01]  /*7bc0*/  IMAD.MOV.U32 R26, RZ, RZ, R15 ;  /* 0x000000ffff1a7224 */ /* 0x000fe200078e000f */
[----:B------:R-:W0:Y:S01]  /*7bd0*/  LDCU.64 UR12, c[0x0][0x388] ;  /* 0x00007100ff0c77ac */ /* 0x000e220008000a00 */
[----:B------:R-:W-:-:S05]  /*7be0*/  UMOV UR4, URZ ;  /* 0x000000ff00047c82 */ /* 0x000fca0008000000 */
.L_x_166:
[----:B-1----:R-:W1:Y:S01]  /*7bf0*/  LDCU.64 UR8, c[0x0][0x390] ;  /* 0x00007200ff0877ac */ /* 0x002e620008000a00 */
[----:B------:R-:W-:Y:S01]  /*7c00*/  IADD3 R27, PT, PT, R7, R8, RZ ;  /* 0x00000008071b7210 */ /* 0x000fe20007ffe0ff */
[----:B------:R-:W-:Y:S01]  /*7c10*/  IMAD.MOV.U32 R20, RZ, RZ, R8 ;  /* 0x000000ffff147224 */ /* 0x000fe200078e0008 */
[----:B------:R-:W3:Y:S01]  /*7c20*/  LDCU.64 UR16, c[0x0][0x388] ;  /* 0x00007100ff1077ac */ /* 0x000ee20008000a00 */
[----:B------:R-:W4:Y:S01]  /*7c30*/  LDCU UR5, c[0x0][0x400] ;  /* 0x00008000ff0577ac */ /* 0x000f220008000800 */
[----:B-1----:R-:W-:Y:S02]  /*7c40*/  IADD3 R21, P0, PT, R25, UR8, RZ ;  /* 0x0000000819157c10 */ /* 0x002fe4000ff1e0ff */
[----:B---3--:R-:W-:Y:S01]  /*7c50*/  MOV R23, UR16 ;  /* 0x0000001000177c02 */ /* 0x008fe20008000f00 */
[----:B------:R-:W-:Y:S01]  /*7c60*/  IMAD.U32 R24, RZ, RZ, UR17 ;  /* 0x00000011ff187e24 */ /* 0x000fe2000f8e00ff */
[----:B----4-:R-:W-:-:S09]  /*7c70*/  IADD3.X R22, PT, PT, R26, UR9, RZ, P0, !PT ;  /* 0x000000091a167c10 */ /* 0x010fd200087fe4ff */
.L_x_165:
[----:B0-2---:R-:W-:Y:S01]  /*7c80*/  MOV R10, UR12 ;  /* 0x0000000c000a7c02 */ /* 0x005fe20008000f00 */
[----:B------:R-:W-:Y:S01]  /*7c90*/  IMAD.U32 R11, RZ, RZ, UR13 ;  /* 0x0000000dff0b7e24 */ /* 0x000fe2000f8e00ff */
[----:B------:R-:W-:Y:S01]  /*7ca0*/  MOV R8, R23 ;  /* 0x0000001700087202 */ /* 0x000fe20000000f00 */
[----:B------:R-:W-:Y:S01]  /*7cb0*/  IMAD.MOV.U32 R9, RZ, RZ, R24 ;  /* 0x000000ffff097224 */ /* 0x000fe200078e0018 */
[----:B-1----:R-:W0:Y:S03]  /*7cc0*/  LDC.64 R12, c[0x0][0x380] ;  /* 0x0000e000ff0c7b82 */ /* 0x002e260000000a00 */
[----:B------:R-:W2:Y:S04]  /*7cd0*/  LDG.E.64 R10, desc[UR10][R10.64] ;  /* 0x0000000a0a0a7981 */ /* 0x000ea8000c1e1b00 */
[----:B------:R-:W3:Y:S01]  /*7ce0*/  LDG.E.64 R8, desc[UR10][R8.64] ;  /* 0x0000000a08087981 */ /* 0x000ee2000c1e1b00 */
[----:B--2---:R-:W-:Y:S08]  /*7cf0*/  F2I.F64.TRUNC R17, R10 ;  /* 0x0000000a00117311 */ /* 0x004ff0000030d100 */
[----:B---3--:R1:W2:Y:S02]  /*7d00*/  F2I.F64.TRUNC R16, R8 ;  /* 0x0000000800107311 */ /* 0x0082a4000030d100 */
[----:B-1----:R-:W-:Y:S01]  /*7d10*/  MOV R8, R21 ;  /* 0x0000001500087202 */ /* 0x002fe20000000f00 */
[----:B------:R-:W-:-:S02]  /*7d20*/  IMAD.MOV.U32 R9, RZ, RZ, R22 ;  /* 0x000000ffff097224 */ /* 0x000fc400078e0016 */
[----:B--2---:R-:W-:-:S04]  /*7d30*/  IMAD R17, R17, UR5, R16 ;  /* 0x0000000511117c24 */ /* 0x004fc8000f8e0210 */
[----:B0-----:R-:W-:Y:S02]  /*7d40*/  IMAD.WIDE R12, R17, 0x8, R12 ;  /* 0x00000008110c7825 */ /* 0x001fe400078e020c */
[----:B------:R-:W2:Y:S04]  /*7d50*/  LDG.E.64 R16, desc[UR10][R8.64] ;  /* 0x0000000a08107981 */ /* 0x000ea8000c1e1b00 */
[----:B------:R-:W2:Y:S01]  /*7d60*/  LDG.E.64 R18, desc[UR10][R12.64] ;  /* 0x0000000a0c127981 */ /* 0x000ea2000c1e1b00 */
[----:B------:R-:W-:-:S04]  /*7d70*/  IADD3 R20, PT, PT, R20, 0x1, RZ ;  /* 0x0000000114147810 */ /* 0x000fc80007ffe0ff */
[----:B------:R-:W-:Y:S01]  /*7d80*/  ISETP.NE.AND P0, PT, R20, R27, PT ;  /* 0x0000001b1400720c */ /* 0x000fe20003f05270 */
[----:B------:R-:W-:Y:S05]  /*7d90*/  WARPSYNC.ALL ;  /* 0x0000000000007948 */ /* 0x000fea0003800000 */
[----:B------:R-:W-:Y:S02]  /*7da0*/  IADD3 R21, P4, PT, R21, 0x8, RZ ;  /* 0x0000000815157810 */ /* 0x000fe40007f9e0ff */
[----:B------:R-:W-:-:S03]  /*7db0*/  IADD3 R23, P5, PT, R23, 0x8, RZ ;  /* 0x0000000817177810 */ /* 0x000fc60007fbe0ff */
[----:B------:R-:W-:Y:S01]  /*7dc0*/  IMAD.X R22, RZ, RZ, R22, P4 ;  /* 0x000000ffff167224 */ /* 0x000fe200020e0616 */
[----:B------:R-:W-:Y:S01]  /*7dd0*/  IADD3.X R24, PT, PT, RZ, R24, RZ, P5, !PT ;  /* 0x00000018ff187210 */ /* 0x000fe20002ffe4ff */
[----:B--2---:R-:W-:-:S07]  /*7de0*/  DADD R16, R16, R18 ;  /* 0x0000000010107229 */ /* 0x004fce0000000012 */
[----:B------:R1:W-:Y:S01]  /*7df0*/  STG.E.64 desc[UR10][R12.64], R16 ;  /* 0x000000100c007986 */ /* 0x0003e2000c101b0a */
[----:B------:R-:W-:Y:S06]  /*7e00*/  BAR.SYNC.DEFER_BLOCKING 0x0 ;  /* 0x0000000000007b1d */ /* 0x000fec0000010000 */
[----:B------:R-:W-:Y:S05]  /*7e10*/  @P0 BRA `(.L_x_165) ;  /* 0xfffffffc00980947 */ /* 0x000fea000383ffff */
[----:B------:R-:W-:Y:S05]  /*7e20*/  WARPSYNC.ALL ;  /* 0x0000000000007948 */ /* 0x000fea0003800000 */
[----:B------:R-:W-:Y:S01]  /*7e30*/  UIADD3 UR4, UPT, UPT, UR4, 0x1, URZ ;  /* 0x0000000104047890 */ /* 0x000fe2000fffe0ff */
[----:B------:R-:W-:Y:S01]  /*7e40*/  MOV R9, R26 ;  /* 0x0000001a00097202 */ /* 0x000fe20000000f00 */
[----:B------:R-:W-:Y:S01]  /*7e50*/  IMAD.MOV.U32 R8, RZ, RZ, R25 ;  /* 0x000000ffff087224 */ /* 0x000fe200078e0019 */
[----:B------:R-:W-:Y:S01]  /*7e60*/  UIADD3 UR12, UP0, UPT, UR12, 0x8, URZ ;  /* 0x000000080c0c7890 */ /* 0x000fe2000ff1e0ff */
[----:B------:R-:W-:Y:S02]  /*7e70*/  BAR.SYNC.DEFER_BLOCKING 0x0 ;  /* 0x0000000000007b1d */ /* 0x000fe40000010000 */
[C---:B------:R-:W-:Y:S01]  /*7e80*/  ISETP.NE.AND P0, PT, R7.reuse, UR4, PT ;  /* 0x0000000407007c0c */ /* 0x040fe2000bf05270 */
[----:B------:R-:W-:Y:S01]  /*7e90*/  IMAD.WIDE R8, R7, 0x8, R8 ;  /* 0x0000000807087825 */ /* 0x000fe200078e0208 */
[----:B------:R-:W-:-:S03]  /*7ea0*/  UIADD3.X UR13, UPT, UPT, URZ, UR13, URZ, UP0, !UPT ;  /* 0x0000000dff0d7290 */ /* 0x000fc600087fe4ff */
[----:B------:R-:W-:Y:S01]  /*7eb0*/  IMAD.MOV.U32 R25, RZ, RZ, R8 ;  /* 0x000000ffff197224 */ /* 0x000fe200078e0008 */
[----:B------:R-:W-:Y:S01]  /*7ec0*/  MOV R26, R9 ;  /* 0x00000009001a7202 */ /* 0x000fe20000000f00 */
[----:B------:R-:W-:-:S06]  /*7ed0*/  IMAD.MOV.U32 R8, RZ, RZ, R27 ;  /* 0x000000ffff087224 */ /* 0x000fcc00078e001b */
[----:B------:R-:W-:Y:S05]  /*7ee0*/  @P0 BRA `(.L_x_166) ;  /* 0xfffffffc00400947 */ /* 0x000fea000383ffff */
.L_x_164:
[----:B------:R-:W-:Y:S01]  /*7ef0*/  BAR.SYNC.DEFER_BLOCKING 0x0 ;  /* 0x0000000000007b1d */ /* 0x000fe20000010000 */
[----:B------:R-:W-:-:S04]  /*7f00*/  IADD3 R4, PT, PT, R4, 0x1, RZ ;  /* 0x0000000104047810 */ /* 0x000fc80007ffe0ff */
[----:B------:R-:W-:-:S13]  /*7f10*/  ISETP.GT.AND P0, PT, R0, R4, PT ;  /* 0x000000040000720c */ /* 0x000fda0003f04270 */
[----:B------:R-:W-:Y:S05]  /*7f20*/  @!P0 EXIT ;  /* 0x000000000000894d */ /* 0x000fea0003800000 */
[----:B------:R-:W3:Y:S01]  /*7f30*/  LDCU UR5, c[0x0][0x400] ;  /* 0x00008000ff0577ac */ /* 0x000ee20008000800 */
[C---:B01----:R-:W-:Y:S02]  /*7f40*/  IMAD R8, R7.reuse, R7, RZ ;  /* 0x0000000707087224 */ /* 0x043fe400078e02ff */
[----:B------:R-:W-:Y:S02]  /*7f50*/  IMAD.IADD R2, R7, 0x1, R2 ;  /* 0x0000000107027824 */ /* 0x000fe400078e0202 */
[C---:B------:R-:W-:Y:S01]  /*7f60*/  IMAD.WIDE R14, R8.reuse, 0x8, R14 ;  /* 0x00000008080e7825 */ /* 0x040fe200078e020e */
[----:B------:R-:W-:Y:S02]  /*7f70*/  IADD3 R3, PT, PT, R8, R3, RZ ;  /* 0x0000000308037210 */ /* 0x000fe40007ffe0ff */
[----:B---3--:R-:W-:-:S13]  /*7f80*/  ISETP.GE.AND P0, PT, R4, UR5, PT ;  /* 0x0000000504007c0c */ /* 0x008fda000bf06270 */
[----:B------:R-:W-:Y:S05]  /*7f90*/  @!P0 BRA `(.L_x_167) ;  /* 0xffffff8000e08947 */ /* 0x000fea000383ffff */
[----:B------:R-:W-:Y:S05]  /*7fa0*/  EXIT ;  /* 0x000000000000794d */ /* 0x000fea0003800000 */
.L_x_168:
[----:B------:R-:W-:-:S00]  /*7fb0*/  BRA `(.L_x_168) ;  /* 0xfffffffc00fc7947 */ /* 0x000fc0000383ffff */
[----:B------:R-:W-:-:S00]  /*7fc0*/  NOP ;  /* 0x0000000000007918 */ /* 0x000fc00000000000 */
        /* <DEDUP_REMOVED lines=11> */
.L_x_169:


//--------------------- .nv.shared.reserved.0     --------------------------
	.section	.nv.shared.reserved.0,"aw",@nobits
	.weak		__nv_reservedSMEM_offset_0_alias
	.size		__nv_reservedSMEM_offset_0_alias, 0, 64
	.other		__nv_reservedSMEM_offset_0_alias,@"STO_CUDA_RESERVED_SHARED STV_DEFAULT"
__nv_reservedSMEM_offset_0_alias:
	.zero		0
	.zero		64


//--------------------- .nv.constant0._Z8gpu_WDLAPdS_S_S_dS_S_S_S_S_S_S_S_S_S_S_iiii --------------------------
	.section	.nv.constant0._Z8gpu_WDLAPdS_S_S_dS_S_S_S_S_S_S_S_S_S_S_iiii,"a",@progbits
	.sectionflags	@""
	.align	4
.nv.constant0._Z8gpu_WDLAPdS_S_S_dS_S_S_S_S_S_S_S_S_S_S_iiii:
	.zero		1040


//--------------------- SYMBOLS --------------------------

	.type		.nv.reservedSmem.offset0,@object
	.size		.nv.reservedSmem.offset0,0x4
